def matmul_kernel(
    a_ptr,
    b_ptr,
    c_ptr,
    M,
    N,
    K,
    stride_am,
    stride_ak,
    stride_bk,
    stride_bn,
    stride_cm,
    stride_cn,
    BLOCK_M: tl.constexpr,
    BLOCK_N: tl.constexpr,
    BLOCK_K: tl.constexpr,
    GROUP_M: tl.constexpr,
):
    pid = tl.program_id(axis=0)
    num_pid_m = tl.cdiv(M, BLOCK_M)
    num_pid_n = tl.cdiv(N, BLOCK_N)
    num_pid_in_group = GROUP_M * num_pid_n
    group_id = pid // num_pid_in_group
    first_pid_m = group_id * GROUP_M
    group_size_m = min(num_pid_m - first_pid_m, GROUP_M)
    pid_m = first_pid_m + ((pid % num_pid_in_group) % group_size_m)
    pid_n = (pid % num_pid_in_group) // group_size_m

    offs_am = (pid_m * BLOCK_M + tl.arange(0, BLOCK_M)) % M
    offs_bn = (pid_n * BLOCK_N + tl.arange(0, BLOCK_N)) % N
    offs_k = tl.arange(0, BLOCK_K)
    a_ptrs = a_ptr + offs_am[:, None] * stride_am + offs_k[None, :] * stride_ak
    b_ptrs = b_ptr + offs_k[:, None] * stride_bk + offs_bn[None, :] * stride_bn

    acc = tl.zeros((BLOCK_M, BLOCK_N), dtype=tl.float32)
    for kk in range(0, tl.cdiv(K, BLOCK_K)):
        a = tl.load(a_ptrs, mask=offs_k[None, :] < K - kk * BLOCK_K, other=0.0)
        b = tl.load(b_ptrs, mask=offs_k[:, None] < K - kk * BLOCK_K, other=0.0)
        acc = tl.dot(a, b, acc)
        a_ptrs += BLOCK_K * stride_ak
        b_ptrs += BLOCK_K * stride_bk

    c = acc.to(c_ptr.dtype.element_ty)
    offs_cm = pid_m * BLOCK_M + tl.arange(0, BLOCK_M)
    offs_cn = pid_n * BLOCK_N + tl.arange(0, BLOCK_N)
    c_ptrs = c_ptr + offs_cm[:, None] * stride_cm + offs_cn[None, :] * stride_cn
    mask = (offs_cm[:, None] < M) & (offs_cn[None, :] < N)
    tl.store(c_ptrs, c, mask=mask)

# config = {"BLOCK_K": 32, "BLOCK_M": 64, "BLOCK_N": 16, "GROUP_M": 8, "arch": "sm_100", "dtype": "bf16", "num_ctas": 1, "num_stages": 3, "num_warps": 4}
# arch = sm_100


// ===== COMPILED SASS (sm_100a) =====

	.target	sm_100a

	.elftype	@"ET_EXEC"


//--------------------- .note.nv.tkinfo           --------------------------
	.section	.note.nv.tkinfo,"",@"SHT_NOTE"
	.sectionflags	@"SHF_NOTE_NV_TKINFO"
	.tkinfo
        /*0018*/ 	.word	0x00000081
        /*0030*/ 	.string	""
        /*0030*/ 	.string	"ptxas-blackwell"
        /*0030*/ 	.string	"Cuda compilation tools, release 12.9, V12.9.86"
        /*0030*/ 	.string	"Build cuda_12.9.r12.9/compiler.36037853_0"
        /*0030*/ 	.string	"-v  -suppress-debug-info  -lineinfo  -arch sm_100a "



//--------------------- .note.nv.cuver            --------------------------
	.section	.note.nv.cuver,"",@"SHT_NOTE"
	.sectionflags	@"SHF_NOTE_NV_CUVER"
        /*0018*/ 	.short	0x0001
        /*001a*/ 	.short	0x0064
        /*001c*/ 	.short	0x0001
        /*001e*/ 	.short	0x0000
        /*0020*/ 	.short	0x0001
        /*0022*/ 	.short	0x0000


//--------------------- .nv.info                  --------------------------
	.section	.nv.info,"",@"SHT_CUDA_INFO"
	.align	4


	//----- nvinfo : EIATTR_REGCOUNT
	.align		4
        /*0000*/ 	.byte	0x04, 0x2f
        /*0002*/ 	.short	(.L_4 - .L_3)
	.align		4
.L_3:
        /*0004*/ 	.word	index@(matmul_kernel)
        /*0008*/ 	.word	0x00000050


	//----- nvinfo : EIATTR_FRAME_SIZE
	.align		4
.L_4:
        /*000c*/ 	.byte	0x04, 0x11
        /*000e*/ 	.short	(.L_6 - .L_5)
	.align		4
.L_5:
        /*0010*/ 	.word	index@($__internal_2_$__cuda_sm10x_tcgen05_guardrail_trap_unallocated_columns_being_dealloced)
        /*0014*/ 	.word	0x00000000


	//----- nvinfo : EIATTR_FRAME_SIZE
	.align		4
.L_6:
        /*0018*/ 	.byte	0x04, 0x11
        /*001a*/ 	.short	(.L_8 - .L_7)
	.align		4
.L_7:
        /*001c*/ 	.word	index@($__internal_1_$__cuda_sm10x_tcgen05_guardrail_trap_phase_invalid_during_alloc)
        /*0020*/ 	.word	0x00000000


	//----- nvinfo : EIATTR_FRAME_SIZE
	.align		4
.L_8:
        /*0024*/ 	.byte	0x04, 0x11
        /*0026*/ 	.short	(.L_10 - .L_9)
	.align		4
.L_9:
        /*0028*/ 	.word	index@($__internal_0_$__cuda_sm10x_tcgen05_guardrail_trap_col_being_dealloced_not_returned_by_alloc)
        /*002c*/ 	.word	0x00000000


	//----- nvinfo : EIATTR_FRAME_SIZE
	.align		4
.L_10:
        /*0030*/ 	.byte	0x04, 0x11
        /*0032*/ 	.short	(.L_12 - .L_11)
	.align		4
.L_11:
        /*0034*/ 	.word	index@(matmul_kernel)
        /*0038*/ 	.word	0x00000000


	//----- nvinfo : EIATTR_MIN_STACK_SIZE
	.align		4
.L_12:
        /*003c*/ 	.byte	0x04, 0x12
        /*003e*/ 	.short	(.L_14 - .L_13)
	.align		4
.L_13:
        /*0040*/ 	.word	index@(matmul_kernel)
        /*0044*/ 	.word	0x00000000
.L_14:


//--------------------- .nv.info.matmul_kernel    --------------------------
	.section	.nv.info.matmul_kernel,"",@"SHT_CUDA_INFO"
	.sectionflags	@""
	.align	4


	//----- nvinfo : EIATTR_CUDA_API_VERSION
	.align		4
        /*0000*/ 	.byte	0x04, 0x37
        /*0002*/ 	.short	(.L_16 - .L_15)
.L_15:
        /*0004*/ 	.word	0x00000081


	//----- nvinfo : EIATTR_KPARAM_INFO
	.align		4
.L_16:
        /*0008*/ 	.byte	0x04, 0x17
        /*000a*/ 	.short	(.L_18 - .L_17)
.L_17:
        /*000c*/ 	.word	0x00000000
        /*0010*/ 	.short	0x000d
        /*0012*/ 	.short	0x0048
        /*0014*/ 	.byte	0x00, 0xf4, 0x21, 0x00


	//----- nvinfo : EIATTR_KPARAM_INFO
	.align		4
.L_18:
        /*0018*/ 	.byte	0x04, 0x17
        /*001a*/ 	.short	(.L_20 - .L_19)
.L_19:
        /*001c*/ 	.word	0x00000000
        /*0020*/ 	.short	0x000c
        /*0022*/ 	.short	0x0040
        /*0024*/ 	.byte	0x00, 0xf4, 0x21, 0x00


	//----- nvinfo : EIATTR_KPARAM_INFO
	.align		4
.L_20:
        /*0028*/ 	.byte	0x04, 0x17
        /*002a*/ 	.short	(.L_22 - .L_21)
.L_21:
        /*002c*/ 	.word	0x00000000
        /*0030*/ 	.short	0x000b
        /*0032*/ 	.short	0x0038
        /*0034*/ 	.byte	0x00, 0xf0, 0x11, 0x00


	//----- nvinfo : EIATTR_KPARAM_INFO
	.align		4
.L_22:
        /*0038*/ 	.byte	0x04, 0x17
        /*003a*/ 	.short	(.L_24 - .L_23)
.L_23:
        /*003c*/ 	.word	0x00000000
        /*0040*/ 	.short	0x000a
        /*0042*/ 	.short	0x0034
        /*0044*/ 	.byte	0x00, 0xf0, 0x11, 0x00


	//----- nvinfo : EIATTR_KPARAM_INFO
	.align		4
.L_24:
        /*0048*/ 	.byte	0x04, 0x17
        /*004a*/ 	.short	(.L_26 - .L_25)
.L_25:
        /*004c*/ 	.word	0x00000000
        /*0050*/ 	.short	0x0009
        /*0052*/ 	.short	0x0030
        /*0054*/ 	.byte	0x00, 0xf0, 0x11, 0x00


	//----- nvinfo : EIATTR_KPARAM_INFO
	.align		4
.L_26:
        /*0058*/ 	.byte	0x04, 0x17
        /*005a*/ 	.short	(.L_28 - .L_27)
.L_27:
        /*005c*/ 	.word	0x00000000
        /*0060*/ 	.short	0x0008
        /*0062*/ 	.short	0x002c
        /*0064*/ 	.byte	0x00, 0xf0, 0x11, 0x00


	//----- nvinfo : EIATTR_KPARAM_INFO
	.align		4
.L_28:
        /*0068*/ 	.byte	0x04, 0x17
        /*006a*/ 	.short	(.L_30 - .L_29)
.L_29:
        /*006c*/ 	.word	0x00000000
        /*0070*/ 	.short	0x0007
        /*0072*/ 	.short	0x0028
        /*0074*/ 	.byte	0x00, 0xf0, 0x11, 0x00


	//----- nvinfo : EIATTR_KPARAM_INFO
	.align		4
.L_30:
        /*0078*/ 	.byte	0x04, 0x17
        /*007a*/ 	.short	(.L_32 - .L_31)
.L_31:
        /*007c*/ 	.word	0x00000000
        /*0080*/ 	.short	0x0006
        /*0082*/ 	.short	0x0024
        /*0084*/ 	.byte	0x00, 0xf0, 0x11, 0x00


	//----- nvinfo : EIATTR_KPARAM_INFO
	.align		4
.L_32:
        /*0088*/ 	.byte	0x04, 0x17
        /*008a*/ 	.short	(.L_34 - .L_33)
.L_33:
        /*008c*/ 	.word	0x00000000
        /*0090*/ 	.short	0x0005
        /*0092*/ 	.short	0x0020
        /*0094*/ 	.byte	0x00, 0xf0, 0x11, 0x00


	//----- nvinfo : EIATTR_KPARAM_INFO
	.align		4
.L_34:
        /*0098*/ 	.byte	0x04, 0x17
        /*009a*/ 	.short	(.L_36 - .L_35)
.L_35:
        /*009c*/ 	.word	0x00000000
        /*00a0*/ 	.short	0x0004
        /*00a2*/ 	.short	0x001c
        /*00a4*/ 	.byte	0x00, 0xf0, 0x11, 0x00


	//----- nvinfo : EIATTR_KPARAM_INFO
	.align		4
.L_36:
        /*00a8*/ 	.byte	0x04, 0x17
        /*00aa*/ 	.short	(.L_38 - .L_37)
.L_37:
        /*00ac*/ 	.word	0x00000000
        /*00b0*/ 	.short	0x0003
        /*00b2*/ 	.short	0x0018
        /*00b4*/ 	.byte	0x00, 0xf0, 0x11, 0x00


	//----- nvinfo : EIATTR_KPARAM_INFO
	.align		4
.L_38:
        /*00b8*/ 	.byte	0x04, 0x17
        /*00ba*/ 	.short	(.L_40 - .L_39)
.L_39:
        /*00bc*/ 	.word	0x00000000
        /*00c0*/ 	.short	0x0002
        /*00c2*/ 	.short	0x0010
        /*00c4*/ 	.byte	0x00, 0xf4, 0x21, 0x00


	//----- nvinfo : EIATTR_KPARAM_INFO
	.align		4
.L_40:
        /*00c8*/ 	.byte	0x04, 0x17
        /*00ca*/ 	.short	(.L_42 - .L_41)
.L_41:
        /*00cc*/ 	.word	0x00000000
        /*00d0*/ 	.short	0x0001
        /*00d2*/ 	.short	0x0008
        /*00d4*/ 	.byte	0x00, 0xf4, 0x21, 0x00


	//----- nvinfo : EIATTR_KPARAM_INFO
	.align		4
.L_42:
        /*00d8*/ 	.byte	0x04, 0x17
        /*00da*/ 	.short	(.L_44 - .L_43)
.L_43:
        /*00dc*/ 	.word	0x00000000
        /*00e0*/ 	.short	0x0000
        /*00e2*/ 	.short	0x0000
        /*00e4*/ 	.byte	0x00, 0xf4, 0x21, 0x00


	//----- nvinfo : EIATTR_AT_ENTRY_FRAGMENTS
	.align		4
.L_44:
        /*00e8*/ 	.byte	0x04, 0x4f
        /*00ea*/ 	.short	(.L_46 - .L_45)


	//   ....[0]....
.L_45:
        /*00ec*/ 	.word	0x00000004


	//----- nvinfo : EIATTR_RESERVED_SMEM_USED
	.align		4
.L_46:
        /*00f0*/ 	.byte	0x01, 0x41
	.zero		2


	//----- nvinfo : EIATTR_SPARSE_MMA_MASK
	.align		4
        /*00f4*/ 	.byte	0x03, 0x50
        /*00f6*/ 	.short	0x0000


	//----- nvinfo : EIATTR_TCGEN05_1CTA_USED
	.align		4
        /*00f8*/ 	.byte	0x01, 0x51
	.zero		2


	//----- nvinfo : EIATTR_MAXREG_COUNT
	.align		4
        /*00fc*/ 	.byte	0x03, 0x1b
        /*00fe*/ 	.short	0x00ff


	//----- nvinfo : EIATTR_NUM_BARRIERS
	.align		4
        /*0100*/ 	.byte	0x02, 0x4c
        /*0102*/ 	.byte	0x01
	.zero		1


	//----- nvinfo : EIATTR_INT_WARP_WIDE_INSTR_OFFSETS
	.align		4
        /*0104*/ 	.byte	0x04, 0x31
        /*0106*/ 	.short	(.L_48 - .L_47)


	//   ....[0]....
.L_47:
        /*0108*/ 	.word	0x00000f00


	//   ....[1]....
        /*010c*/ 	.word	0x00000f10


	//   ....[2]....
        /*0110*/ 	.word	0x00001c80


	//   ....[3]....
        /*0114*/ 	.word	0x000036e0


	//   ....[4]....
        /*0118*/ 	.word	0x00003730


	//----- nvinfo : EIATTR_COOP_GROUP_MASK_REGIDS
	.align		4
.L_48:
        /*011c*/ 	.byte	0x04, 0x29
        /*011e*/ 	.short	(.L_50 - .L_49)


	//   ....[0]....
.L_49:
        /*0120*/ 	.word	0xffffffff


	//   ....[1]....
        /*0124*/ 	.word	0xffffffff


	//   ....[2]....
        /*0128*/ 	.word	0xffffffff


	//   ....[3]....
        /*012c*/ 	.word	0xffffffff


	//----- nvinfo : EIATTR_COOP_GROUP_INSTR_OFFSETS
	.align		4
.L_50:
        /*0130*/ 	.byte	0x04, 0x28
        /*0132*/ 	.short	(.L_52 - .L_51)


	//   ....[0]....
.L_51:
        /*0134*/ 	.word	0x00000070


	//   ....[1]....
        /*0138*/ 	.word	0x00000320


	//   ....[2]....
        /*013c*/ 	.word	0x00003580


	//   ....[3]....
        /*0140*/ 	.word	0x000037e0


	//----- nvinfo : EIATTR_VRC_CTA_INIT_COUNT
	.align		4
.L_52:
        /*0144*/ 	.byte	0x02, 0x4a
        /*0146*/ 	.byte	0x80
	.zero		1


	//----- nvinfo : EIATTR_MBARRIER_INSTR_OFFSETS
	.align		4
        /*0148*/ 	.byte	0x04, 0x39
        /*014a*/ 	.short	(.L_54 - .L_53)


	//   ....[0]....
.L_53:
        /*014c*/ 	.word	0x00001030
        /*0150*/ 	.word	0x000000ff
        /*0154*/ 	.word	0x00000000
        /*0158*/ 	.short	0x0100
        /*015a*/ 	.byte	0x12
	.zero		1


	//   ....[1]....
        /*015c*/ 	.word	0x00001cc0
        /*0160*/ 	.word	0x000000ff
        /*0164*/ 	.word	0x00002808
        /*0168*/ 	.short	0x0100
        /*016a*/ 	.byte	0x10
	.zero		1


	//   ....[2]....
        /*016c*/ 	.word	0x00002650
        /*0170*/ 	.word	0x000000ff
        /*0174*/ 	.word	0x00000000
        /*0178*/ 	.short	0x010a
        /*017a*/ 	.byte	0x12
	.zero		1


	//   ....[3]....
        /*017c*/ 	.word	0x00002f90
        /*0180*/ 	.word	0x000000ff
        /*0184*/ 	.word	0x00000000
        /*0188*/ 	.short	0x010a
        /*018a*/ 	.byte	0x12
	.zero		1


	//   ....[4]....
        /*018c*/ 	.word	0x00003100
        /*0190*/ 	.word	0x000000ff
        /*0194*/ 	.word	0x00002800
        /*0198*/ 	.short	0x0108
        /*019a*/ 	.byte	0x10
	.zero		1


	//   ....[5]....
        /*019c*/ 	.word	0x00003180
        /*01a0*/ 	.word	0x000000ff
        /*01a4*/ 	.word	0x00002808
        /*01a8*/ 	.short	0x0108
        /*01aa*/ 	.byte	0x10
	.zero		1


	//   ....[6]....
        /*01ac*/ 	.word	0x00003800
        /*01b0*/ 	.word	0x000000ff
        /*01b4*/ 	.word	0x00000000
        /*01b8*/ 	.short	0x010a
        /*01ba*/ 	.byte	0x12
	.zero		1


	//   ....[7]....
        /*01bc*/ 	.word	0x00003830
        /*01c0*/ 	.word	0x000000ff
        /*01c4*/ 	.word	0x00000000
        /*01c8*/ 	.short	0x010a
        /*01ca*/ 	.byte	0x12
	.zero		1


	//----- nvinfo : EIATTR_NUM_MBARRIERS
	.align		4
.L_54:
        /*01cc*/ 	.byte	0x03, 0x38
        /*01ce*/ 	.short	0x0002


	//----- nvinfo : EIATTR_EXIT_INSTR_OFFSETS
	.align		4
        /*01d0*/ 	.byte	0x04, 0x1c
        /*01d2*/ 	.short	(.L_56 - .L_55)


	//   ....[0]....
.L_55:
        /*01d4*/ 	.word	0x000037f0


	//----- nvinfo : EIATTR_REQNTID
	.align		4
.L_56:
        /*01d8*/ 	.byte	0x04, 0x10
        /*01da*/ 	.short	(.L_58 - .L_57)
.L_57:
        /*01dc*/ 	.word	0x00000080
        /*01e0*/ 	.word	0x00000001
        /*01e4*/ 	.word	0x00000001


	//----- nvinfo : EIATTR_CRS_STACK_SIZE
	.align		4
.L_58:
        /*01e8*/ 	.byte	0x04, 0x1e
        /*01ea*/ 	.short	(.L_60 - .L_59)
.L_59:
        /*01ec*/ 	.word	0x00000000


	//----- nvinfo : EIATTR_CBANK_PARAM_SIZE
	.align		4
.L_60:
        /*01f0*/ 	.byte	0x03, 0x19
        /*01f2*/ 	.short	0x0050


	//----- nvinfo : EIATTR_PARAM_CBANK
	.align		4
        /*01f4*/ 	.byte	0x04, 0x0a
        /*01f6*/ 	.short	(.L_62 - .L_61)
	.align		4
.L_61:
        /*01f8*/ 	.word	index@(.nv.constant0.matmul_kernel)
        /*01fc*/ 	.short	0x0380
        /*01fe*/ 	.short	0x0050


	//----- nvinfo : EIATTR_SW_WAR
	.align		4
.L_62:
        /*0200*/ 	.byte	0x04, 0x36
        /*0202*/ 	.short	(.L_64 - .L_63)
.L_63:
        /*0204*/ 	.word	0x00000008
.L_64:


//--------------------- .nv.compat                --------------------------
	.section	.nv.compat,"",@"SHT_CUDA_COMPAT_INFO"
	.align	4
        /*0000*/ 	.byte	0x02, 0x02, 0x02, 0x00, 0x02, 0x05, 0x05, 0x00, 0x02, 0x03, 0x00, 0x00, 0x02, 0x06, 0x01, 0x00


//--------------------- .nv.callgraph             --------------------------
	.section	.nv.callgraph,"",@"SHT_CUDA_CALLGRAPH"
	.align	4
	.sectionentsize	8
	.align		4
        /*0000*/ 	.word	0x00000000
	.align		4
        /*0004*/ 	.word	0xffffffff
	.align		4
        /*0008*/ 	.word	0x00000000
	.align		4
        /*000c*/ 	.word	0xfffffffe
	.align		4
        /*0010*/ 	.word	0x00000000
	.align		4
        /*0014*/ 	.word	0xfffffffd
	.align		4
        /*0018*/ 	.word	0x00000000
	.align		4
        /*001c*/ 	.word	0xfffffffc


//--------------------- .text.matmul_kernel       --------------------------
	.section	.text.matmul_kernel,"ax",@progbits
	.align	128
        .global         matmul_kernel
        .type           matmul_kernel,@function
        .size           matmul_kernel,(.L_x_20 - matmul_kernel)
        .other          matmul_kernel,@"STO_CUDA_ENTRY STV_DEFAULT"
matmul_kernel:
.text.matmul_kernel:
[----:B------:R-:W0:Y:S01]  /*0000*/  LDC R1, c[0x0][0x37c] ;  /* 0x0000df00ff017b82 */ /* 0x000e220000000800 */
[----:B------:R-:W1:Y:S01]  /*0010*/  S2R R0, SR_TID.X ;  /* 0x0000000000007919 */ /* 0x000e620000002100 */
[----:B------:R-:W2:Y:S01]  /*0020*/  LDCU.64 UR30, c[0x0][0x358] ;  /* 0x00006b00ff1e77ac */ /* 0x000ea20008000a00 */
[----:B-1----:R-:W-:-:S13]  /*0030*/  ISETP.GE.U32.AND P0, PT, R0, 0x20, PT ;  /* 0x000000200000780c */ /* 0x002fda0003f06070 */
[----:B------:R-:W-:Y:S02]  /*0040*/  VOTEU.ANY UP0, P0 ;  /* 0x0000000000ff7886 */ /* 0x000fe40000000100 */
[----:B0-2---:R-:W-:Y:S05]  /*0050*/  BRA.U UP0, `(.L_x_0) ;  /* 0x0000000100b47547 */ /* 0x005fea000b800000 */
[----:B------:R-:W0:Y:S01]  /*0060*/  S2UR UR6, SR_CgaCtaId ;  /* 0x00000000000679c3 */ /* 0x000e220000008800 */
[----:B------:R-:W-:Y:S01]  /*0070*/  NOP ;  /* 0x0000000000007918 */ /* 0x000fe20000000000 */
[----:B------:R-:W-:Y:S02]  /*0080*/  UMOV UR4, 0x40 ;  /* 0x0000004000047882 */ /* 0x000fe40000000000 */
[----:B0-----:R-:W-:-:S09]  /*0090*/  ULEA UR4, UR6, UR4, 0x18 ;  /* 0x0000000406047291 */ /* 0x001fd2000f8ec0ff */
[----:B------:R-:W0:Y:S01]  /*00a0*/  LDS.U8 R2, [UR4] ;  /* 0x00000004ff027984 */ /* 0x000e220008000000 */
[----:B------:R-:W-:Y:S02]  /*00b0*/  UMOV UR4, 0x400 ;  /* 0x0000040000047882 */ /* 0x000fe40000000000 */
[----:B------:R-:W-:Y:S01]  /*00c0*/  ULEA UR4, UR6, UR4, 0x18 ;  /* 0x0000000406047291 */ /* 0x000fe2000f8ec0ff */
[----:B0-----:R-:W-:-:S13]  /*00d0*/  ISETP.NE.AND P0, PT, R2, RZ, PT ;  /* 0x000000ff0200720c */ /* 0x001fda0003f05270 */
[----:B------:R-:W-:Y:S05]  /*00e0*/  @P0 BRA `(.L_x_1) ;  /* 0x0000000000780947 */ /* 0x000fea0003800000 */
[----:B------:R-:W-:-:S13]  /*00f0*/  ELECT P0, URZ, PT ;  /* 0x0000000000ff782f */ /* 0x000fda0003800000 */
[----:B------:R-:W-:Y:S05]  /*0100*/  @!P0 BRA `(.L_x_2) ;  /* 0x0000000000808947 */ /* 0x000fea0003800000 */
[----:B------:R-:W-:Y:S01]  /*0110*/  UMOV UR5, 0x1 ;  /* 0x0000000100057882 */ /* 0x000fe20000000000 */
[----:B------:R-:W-:-:S04]  /*0120*/  IMAD.MOV.U32 R5, RZ, RZ, 0x1 ;  /* 0x00000001ff057424 */ /* 0x000fc800078e00ff */
[----:B------:R-:W-:Y:S04]  /*0130*/  DEPBAR.LE SB0, 0x36 ;  /* 0x00008d800000791a */ /* 0x000fe80000000000 */
[----:B------:R-:W0:Y:S02]  /*0140*/  UTCATOMSWS.FIND_AND_SET.ALIGN UP1, UR5, UR5 ;  /* 0x00000005000575e3 */ /* 0x000e240008020800 */
[----:B0-----:R-:W-:-:S04]  /*0150*/  PLOP3.LUT P0, PT, PT, PT, UP1, 0x80, 0x8 ;  /* 0x000000000008781c */ /* 0x001fc80003f0f018 */
[----:B------:R-:W-:-:S04]  /*0160*/  SEL R2, RZ, 0xffffffff, !P0 ;  /* 0xffffffffff027807 */ /* 0x000fc80004000000 */
[----:B------:R-:W-:Y:S01]  /*0170*/  ISETP.NE.AND P0, PT, R2, RZ, PT ;  /* 0x000000ff0200720c */ /* 0x000fe20003f05270 */
[----:B------:R-:W-:-:S12]  /*0180*/  IMAD.U32 R2, RZ, RZ, UR5 ;  /* 0x00000005ff027e24 */ /* 0x000fd8000f8e00ff */
[----:B------:R-:W-:Y:S05]  /*0190*/  @P0 BRA `(.L_x_3) ;  /* 0x0000000000240947 */ /* 0x000fea0003800000 */
.L_x_4:
[----:B------:R-:W-:Y:S05]  /*01a0*/  NANOSLEEP 0x64 ;  /* 0x000000640000795d */ /* 0x000fea0003800000 */
[----:B------:R-:W-:-:S05]  /*01b0*/  UMOV UR5, 0x1 ;  /* 0x0000000100057882 */ /* 0x000fca0000000000 */
[----:B------:R-:W-:Y:S04]  /*01c0*/  DEPBAR.LE SB0, 0x36 ;  /* 0x00008d800000791a */ /* 0x000fe80000000000 */
[----:B------:R-:W0:Y:S02]  /*01d0*/  UTCATOMSWS.FIND_AND_SET.ALIGN UP1, UR5, UR5 ;  /* 0x00000005000575e3 */ /* 0x000e240008020800 */
[----:B0-----:R-:W-:-:S04]  /*01e0*/  PLOP3.LUT P0, PT, PT, PT, UP1, 0x80, 0x8 ;  /* 0x000000000008781c */ /* 0x001fc80003f0f018 */
[----:B------:R-:W-:-:S04]  /*01f0*/  SEL R2, RZ, 0xffffffff, !P0 ;  /* 0xffffffffff027807 */ /* 0x000fc80004000000 */
[----:B------:R-:W-:Y:S01]  /*0200*/  ISETP.NE.AND P0, PT, R2, RZ, PT ;  /* 0x000000ff0200720c */ /* 0x000fe20003f05270 */
[----:B------:R-:W-:-:S12]  /*0210*/  IMAD.U32 R2, RZ, RZ, UR5 ;  /* 0x00000005ff027e24 */ /* 0x000fd8000f8e00ff */
[----:B------:R-:W-:Y:S05]  /*0220*/  @!P0 BRA `(.L_x_4) ;  /* 0xfffffffc00dc8947 */ /* 0x000fea000383ffff */
.L_x_3:
[C---:B------:R-:W-:Y:S01]  /*0230*/  VIADD R4, R2.reuse, 0x10 ;  /* 0x0000001002047836 */ /* 0x040fe20000000000 */
[----:B------:R-:W-:Y:S01]  /*0240*/  UMOV UR5, 0x50 ;  /* 0x0000005000057882 */ /* 0x000fe20000000000 */
[C---:B------:R-:W-:Y:S01]  /*0250*/  SHF.L.U32 R3, R5.reuse, R2, RZ ;  /* 0x0000000205037219 */ /* 0x040fe200000006ff */
[----:B------:R-:W-:Y:S01]  /*0260*/  ULEA UR5, UR6, UR5, 0x18 ;  /* 0x0000000506057291 */ /* 0x000fe2000f8ec0ff */
[----:B------:R-:W-:Y:S01]  /*0270*/  IMAD.SHL.U32 R2, R2, 0x20, RZ ;  /* 0x0000002002027824 */ /* 0x000fe200078e00ff */
[----:B------:R-:W-:-:S04]  /*0280*/  SHF.L.U32 R4, R5, R4, RZ ;  /* 0x0000000405047219 */ /* 0x000fc800000006ff */
[----:B------:R-:W-:-:S05]  /*0290*/  LOP3.LUT R3, R4, R3, RZ, 0xfc, !PT ;  /* 0x0000000304037212 */ /* 0x000fca00078efcff */
[----:B------:R0:W-:Y:S04]  /*02a0*/  ATOMS.OR RZ, [UR5], R3 ;  /* 0x00000003ffff798c */ /* 0x0001e8000b000005 */
[----:B------:R0:W-:Y:S01]  /*02b0*/  STS [UR4], R2 ;  /* 0x00000002ff007988 */ /* 0x0001e20008000804 */
[----:B------:R-:W-:Y:S05]  /*02c0*/  BRA `(.L_x_2) ;  /* 0x0000000000107947 */ /* 0x000fea0003800000 */
.L_x_1:
[----:B------:R-:W-:-:S05]  /*02d0*/  IMAD.MOV.U32 R2, RZ, RZ, -0x1 ;  /* 0xffffffffff027424 */ /* 0x000fca00078e00ff */
[----:B------:R0:W-:Y:S02]  /*02e0*/  STS [UR4], R2 ;  /* 0x00000002ff007988 */ /* 0x0001e40008000804 */
[----:B0-----:R-:W-:-:S07]  /*02f0*/  MOV R2, 0x310 ;  /* 0x0000031000027802 */ /* 0x001fce0000000f00 */
[----:B------:R-:W-:Y:S05]  /*0300*/  CALL.REL.NOINC `($__internal_1_$__cuda_sm10x_tcgen05_guardrail_trap_phase_invalid_during_alloc) ;  /* 0x0000003400607944 */ /* 0x000fea0003c00000 */
.L_x_2:
[----:B------:R-:W-:Y:S05]  /*0310*/  WARPSYNC.ALL ;  /* 0x0000000000007948 */ /* 0x000fea0003800000 */
[----:B------:R-:W-:Y:S01]  /*0320*/  NOP ;  /* 0x0000000000007918 */ /* 0x000fe20000000000 */
.L_x_0:
[----:B------:R-:W1:Y:S01]  /*0330*/  LDC.64 R10, c[0x0][0x398] ;  /* 0x0000e600ff0a7b82 */ /* 0x000e620000000a00 */
[----:B------:R-:W2:Y:S01]  /*0340*/  S2R R7, SR_CTAID.X ;  /* 0x0000000000077919 */ /* 0x000ea20000002500 */
[----:B------:R-:W3:Y:S01]  /*0350*/  LDCU.128 UR12, c[0x0][0x3a0] ;  /* 0x00007400ff0c77ac */ /* 0x000ee20008000c00 */
[----:B------:R-:W-:Y:S02]  /*0360*/  SHF.R.U32.HI R35, RZ, 0x5, R0 ;  /* 0x00000005ff237819 */ /* 0x000fe40000011600 */
[----:B------:R-:W-:Y:S01]  /*0370*/  PRMT R58, RZ, 0x7610, R58 ;  /* 0x00007610ff3a7816 */ /* 0x000fe2000000003a */
[----:B------:R-:W-:Y:S01]  /*0380*/  UMOV UR16, 0x400 ;  /* 0x0000040000107882 */ /* 0x000fe20000000000 */
[----:B------:R-:W-:Y:S01]  /*0390*/  SGXT.U32 R35, R35, 0x2 ;  /* 0x000000022323781a */ /* 0x000fe20000000000 */
[----:B------:R-:W4:Y:S01]  /*03a0*/  S2UR UR5, SR_CgaCtaId ;  /* 0x00000000000579c3 */ /* 0x000f220000008800 */
[----:B------:R-:W0:Y:S01]  /*03b0*/  LDCU.128 UR8, c[0x0][0x380] ;  /* 0x00007000ff0877ac */ /* 0x000e220008000c00 */
[----:B------:R-:W-:Y:S01]  /*03c0*/  UMOV UR7, 0x1 ;  /* 0x0000000100077882 */ /* 0x000fe20000000000 */
[----:B---3--:R-:W-:Y:S01]  /*03d0*/  IMAD.U32 R42, RZ, RZ, UR14 ;  /* 0x0000000eff2a7e24 */ /* 0x008fe2000f8e00ff */
[----:B------:R-:W-:Y:S01]  /*03e0*/  UIADD3 UR32, UPT, UPT, UR12, 0x1f, URZ ;  /* 0x0000001f0c207890 */ /* 0x000fe2000fffe0ff */
[----:B------:R-:W-:-:S02]  /*03f0*/  IMAD.U32 R43, RZ, RZ, UR14 ;  /* 0x0000000eff2b7e24 */ /* 0x000fc4000f8e00ff */
[----:B01----:R-:W-:Y:S01]  /*0400*/  VIADD R2, R11, 0xf ;  /* 0x0000000f0b027836 */ /* 0x003fe20000000000 */
[----:B------:R-:W-:Y:S01]  /*0410*/  IABS R29, R11 ;  /* 0x0000000b001d7213 */ /* 0x000fe20000000000 */
[----:B------:R-:W-:Y:S01]  /*0420*/  IMAD.U32 R44, RZ, RZ, UR14 ;  /* 0x0000000eff2c7e24 */ /* 0x000fe2000f8e00ff */
[----:B------:R-:W-:Y:S01]  /*0430*/  UISETP.GT.AND UP1, UPT, UR32, 0x1f, UPT ;  /* 0x0000001f2000788c */ /* 0x000fe2000bf24270 */
[----:B------:R-:W-:Y:S01]  /*0440*/  IMAD.U32 R57, RZ, RZ, UR14 ;  /* 0x0000000eff397e24 */ /* 0x000fe2000f8e00ff */
[----:B------:R-:W-:Y:S01]  /*0450*/  SHF.R.S32.HI R3, RZ, 0x1f, R2 ;  /* 0x0000001fff037819 */ /* 0x000fe20000011402 */
[----:B------:R-:W-:Y:S01]  /*0460*/  IMAD.U32 R56, RZ, RZ, UR14 ;  /* 0x0000000eff387e24 */ /* 0x000fe2000f8e00ff */
[----:B----4-:R-:W-:Y:S02]  /*0470*/  ULEA UR16, UR5, UR16, 0x18 ;  /* 0x0000001005107291 */ /* 0x010fe4000f8ec0ff */
[----:B------:R-:W-:Y:S01]  /*0480*/  LEA.HI R3, R3, R2, RZ, 0x4 ;  /* 0x0000000203037211 */ /* 0x000fe200078f20ff */
[----:B------:R-:W-:Y:S01]  /*0490*/  IMAD.U32 R55, RZ, RZ, UR14 ;  /* 0x0000000eff377e24 */ /* 0x000fe2000f8e00ff */
[----:B--2---:R-:W-:Y:S01]  /*04a0*/  IABS R8, R7 ;  /* 0x0000000700087213 */ /* 0x004fe20000000000 */
[----:B------:R-:W-:Y:S01]  /*04b0*/  IMAD.U32 R54, RZ, RZ, UR14 ;  /* 0x0000000eff367e24 */ /* 0x000fe2000f8e00ff */
[----:B------:R-:W-:Y:S01]  /*04c0*/  SHF.R.S32.HI R3, RZ, 0x4, R3 ;  /* 0x00000004ff037819 */ /* 0x000fe20000011403 */
[----:B------:R-:W-:Y:S01]  /*04d0*/  IMAD.U32 R15, RZ, RZ, UR14 ;  /* 0x0000000eff0f7e24 */ /* 0x000fe2000f8e00ff */
[----:B------:R-:W-:Y:S01]  /*04e0*/  UIADD3 UR18, UPT, UPT, UR16, 0x2800, URZ ;  /* 0x0000280010127890 */ /* 0x000fe2000fffe0ff */
[----:B------:R-:W-:-:S02]  /*04f0*/  IMAD.U32 R17, RZ, RZ, UR14 ;  /* 0x0000000eff117e24 */ /* 0x000fc4000f8e00ff */
[----:B------:R-:W-:-:S05]  /*0500*/  IMAD.SHL.U32 R4, R3, 0x8, RZ ;  /* 0x0000000803047824 */ /* 0x000fca00078e00ff */
[-C--:B------:R-:W-:Y:S02]  /*0510*/  IABS R9, R4.reuse ;  /* 0x0000000400097213 */ /* 0x080fe40000000000 */
[----:B------:R-:W-:Y:S02]  /*0520*/  IABS R12, R4 ;  /* 0x00000004000c7213 */ /* 0x000fe40000000000 */
[----:B------:R-:W0:Y:S08]  /*0530*/  I2F.RP R5, R9 ;  /* 0x0000000900057306 */ /* 0x000e300000209400 */
[----:B0-----:R-:W0:Y:S02]  /*0540*/  MUFU.RCP R5, R5 ;  /* 0x0000000500057308 */ /* 0x001e240000001000 */
[----:B0-----:R-:W-:-:S02]  /*0550*/  VIADD R2, R5, 0xffffffe ;  /* 0x0ffffffe05027836 */ /* 0x001fc40000000000 */
[----:B------:R-:W-:-:S04]  /*0560*/  IMAD.MOV R5, RZ, RZ, -R12 ;  /* 0x000000ffff057224 */ /* 0x000fc800078e0a0c */
[----:B------:R0:W1:Y:S02]  /*0570*/  F2I.FTZ.U32.TRUNC.NTZ R3, R2 ;  /* 0x0000000200037305 */ /* 0x000064000021f000 */
[----:B0-----:R-:W-:Y:S02]  /*0580*/  IMAD.MOV.U32 R2, RZ, RZ, RZ ;  /* 0x000000ffff027224 */ /* 0x001fe400078e00ff */
[----:B-1----:R-:W-:-:S04]  /*0590*/  IMAD.MOV R6, RZ, RZ, -R3 ;  /* 0x000000ffff067224 */ /* 0x002fc800078e0a03 */
[----:B------:R-:W-:Y:S02]  /*05a0*/  IMAD R13, R6, R9, RZ ;  /* 0x00000009060d7224 */ /* 0x000fe400078e02ff */
[----:B------:R-:W-:Y:S02]  /*05b0*/  IMAD.MOV.U32 R6, RZ, RZ, R8 ;  /* 0x000000ffff067224 */ /* 0x000fe400078e0008 */
[----:B------:R-:W-:-:S06]  /*05c0*/  IMAD.HI.U32 R3, R3, R13, R2 ;  /* 0x0000000d03037227 */ /* 0x000fcc00078e0002 */
[----:B------:R-:W-:-:S04]  /*05d0*/  IMAD.HI.U32 R3, R3, R6, RZ ;  /* 0x0000000603037227 */ /* 0x000fc800078e00ff */
[----:B------:R-:W-:Y:S01]  /*05e0*/  IMAD R2, R3, R5, R6 ;  /* 0x0000000503027224 */ /* 0x000fe200078e0206 */
[----:B------:R-:W-:Y:S04]  /*05f0*/  BAR.SYNC.DEFER_BLOCKING 0x0 ;  /* 0x0000000000007b1d */ /* 0x000fe80000010000 */
[----:B------:R-:W-:-:S13]  /*0600*/  ISETP.GT.U32.AND P1, PT, R9, R2, PT ;  /* 0x000000020900720c */ /* 0x000fda0003f24070 */
[----:B------:R-:W-:Y:S02]  /*0610*/  @!P1 IMAD.IADD R2, R2, 0x1, -R9 ;  /* 0x0000000102029824 */ /* 0x000fe400078e0a09 */
[----:B------:R-:W-:Y:S01]  /*0620*/  @!P1 VIADD R3, R3, 0x1 ;  /* 0x0000000103039836 */ /* 0x000fe20000000000 */
[----:B------:R-:W-:Y:S02]  /*0630*/  ISETP.NE.AND P1, PT, R4, RZ, PT ;  /* 0x000000ff0400720c */ /* 0x000fe40003f25270 */
[----:B------:R-:W-:Y:S02]  /*0640*/  ISETP.GE.U32.AND P0, PT, R2, R9, PT ;  /* 0x000000090200720c */ /* 0x000fe40003f06070 */
[----:B------:R-:W-:-:S04]  /*0650*/  LOP3.LUT R2, R7, R4, RZ, 0x3c, !PT ;  /* 0x0000000407027212 */ /* 0x000fc800078e3cff */
[----:B------:R-:W-:Y:S01]  /*0660*/  ISETP.GE.AND P2, PT, R2, RZ, PT ;  /* 0x000000ff0200720c */ /* 0x000fe20003f46270 */
[----:B------:R-:W-:-:S06]  /*0670*/  VIADD R2, R10, 0x3f ;  /* 0x0000003f0a027836 */ /* 0x000fcc0000000000 */
[----:B------:R-:W-:-:S04]  /*0680*/  @P0 VIADD R3, R3, 0x1 ;  /* 0x0000000103030836 */ /* 0x000fc80000000000 */
[----:B------:R-:W-:Y:S01]  /*0690*/  IMAD.MOV.U32 R5, RZ, RZ, R3 ;  /* 0x000000ffff057224 */ /* 0x000fe200078e0003 */
[----:B------:R-:W-:-:S03]  /*06a0*/  SHF.R.S32.HI R3, RZ, 0x1f, R2 ;  /* 0x0000001fff037819 */ /* 0x000fc60000011402 */
[----:B------:R-:W-:Y:S01]  /*06b0*/  @!P2 IMAD.MOV R5, RZ, RZ, -R5 ;  /* 0x000000ffff05a224 */ /* 0x000fe200078e0a05 */
[----:B------:R-:W-:Y:S02]  /*06c0*/  @!P1 LOP3.LUT R5, RZ, R4, RZ, 0x33, !PT ;  /* 0x00000004ff059212 */ /* 0x000fe400078e33ff */
[----:B------:R-:W-:-:S03]  /*06d0*/  LEA.HI R3, R3, R2, RZ, 0x6 ;  /* 0x0000000203037211 */ /* 0x000fc600078f30ff */
[----:B------:R-:W-:Y:S02]  /*06e0*/  IMAD.SHL.U32 R8, R5, 0x8, RZ ;  /* 0x0000000805087824 */ /* 0x000fe400078e00ff */
[----:B------:R-:W-:-:S03]  /*06f0*/  IMAD.MOV R5, RZ, RZ, -R5 ;  /* 0x000000ffff057224 */ /* 0x000fc600078e0a05 */
[----:B------:R-:W-:Y:S01]  /*0700*/  LEA.HI.SX32 R3, R3, -R8, 0x1a ;  /* 0x8000000803037211 */ /* 0x000fe200078fd2ff */
[----:B------:R-:W-:-:S03]  /*0710*/  IMAD R7, R4, R5, R7 ;  /* 0x0000000504077224 */ /* 0x000fc600078e0207 */
[----:B------:R-:W-:-:S04]  /*0720*/  VIMNMX R14, PT, PT, R3, 0x8, PT ;  /* 0x00000008030e7848 */ /* 0x000fc80003fe0100 */
[-C--:B------:R-:W-:Y:S02]  /*0730*/  IABS R9, R14.reuse ;  /* 0x0000000e00097213 */ /* 0x080fe40000000000 */
[----:B------:R-:W-:Y:S02]  /*0740*/  IABS R13, R14 ;  /* 0x0000000e000d7213 */ /* 0x000fe40000000000 */
[----:B------:R-:W0:Y:S08]  /*0750*/  I2F.RP R6, R9 ;  /* 0x0000000900067306 */ /* 0x000e300000209400 */
[----:B0-----:R-:W0:Y:S02]  /*0760*/  MUFU.RCP R6, R6 ;  /* 0x0000000600067308 */ /* 0x001e240000001000 */
[----:B0-----:R-:W-:Y:S01]  /*0770*/  VIADD R2, R6, 0xffffffe ;  /* 0x0ffffffe06027836 */ /* 0x001fe20000000000 */
[----:B------:R-:W-:-:S05]  /*0780*/  IABS R6, R10 ;  /* 0x0000000a00067213 */ /* 0x000fca0000000000 */
[----:B------:R0:W1:Y:S02]  /*0790*/  F2I.FTZ.U32.TRUNC.NTZ R3, R2 ;  /* 0x0000000200037305 */ /* 0x000064000021f000 */
[----:B0-----:R-:W-:Y:S02]  /*07a0*/  IMAD.MOV.U32 R2, RZ, RZ, RZ ;  /* 0x000000ffff027224 */ /* 0x001fe400078e00ff */
[----:B-1----:R-:W-:-:S04]  /*07b0*/  IMAD.MOV R12, RZ, RZ, -R3 ;  /* 0x000000ffff0c7224 */ /* 0x002fc800078e0a03 */
[----:B------:R-:W-:Y:S01]  /*07c0*/  IMAD.MOV.U32 R4, RZ, RZ, R12 ;  /* 0x000000ffff047224 */ /* 0x000fe200078e000c */
[----:B------:R-:W-:-:S03]  /*07d0*/  IABS R12, R7 ;  /* 0x00000007000c7213 */ /* 0x000fc60000000000 */
[----:B------:R-:W-:Y:S02]  /*07e0*/  IMAD R5, R4, R9, RZ ;  /* 0x0000000904057224 */ /* 0x000fe400078e02ff */
[----:B------:R-:W-:Y:S02]  /*07f0*/  IMAD.MOV.U32 R4, RZ, RZ, R12 ;  /* 0x000000ffff047224 */ /* 0x000fe400078e000c */
[----:B------:R-:W-:-:S04]  /*0800*/  IMAD.HI.U32 R3, R3, R5, R2 ;  /* 0x0000000503037227 */ /* 0x000fc800078e0002 */
[----:B------:R-:W-:Y:S02]  /*0810*/  IMAD.MOV R5, RZ, RZ, -R13 ;  /* 0x000000ffff057224 */ /* 0x000fe400078e0a0d */
[----:B------:R-:W-:-:S04]  /*0820*/  IMAD.HI.U32 R12, R3, R4, RZ ;  /* 0x00000004030c7227 */ /* 0x000fc800078e00ff */
[----:B------:R-:W-:Y:S02]  /*0830*/  IMAD R2, R12, R5, R4 ;  /* 0x000000050c027224 */ /* 0x000fe400078e0204 */
[----:B------:R-:W0:Y:S03]  /*0840*/  I2F.RP R4, R6 ;  /* 0x0000000600047306 */ /* 0x000e260000209400 */
[----:B------:R-:W-:-:S05]  /*0850*/  ISETP.GT.U32.AND P1, PT, R9, R2, PT ;  /* 0x000000020900720c */ /* 0x000fca0003f24070 */
[----:B0-----:R-:W0:Y:S08]  /*0860*/  MUFU.RCP R4, R4 ;  /* 0x0000000400047308 */ /* 0x001e300000001000 */
[----:B------:R-:W-:Y:S02]  /*0870*/  @!P1 IMAD.IADD R2, R2, 0x1, -R9 ;  /* 0x0000000102029824 */ /* 0x000fe400078e0a09 */
[----:B------:R-:W-:Y:S01]  /*0880*/  @!P1 VIADD R12, R12, 0x1 ;  /* 0x000000010c0c9836 */ /* 0x000fe20000000000 */
[----:B------:R-:W-:-:S02]  /*0890*/  ISETP.NE.AND P1, PT, R14, RZ, PT ;  /* 0x000000ff0e00720c */ /* 0x000fc40003f25270 */
[----:B------:R-:W-:Y:S02]  /*08a0*/  ISETP.GE.U32.AND P0, PT, R2, R9, PT ;  /* 0x000000090200720c */ /* 0x000fe40003f06070 */
[----:B------:R-:W-:-:S04]  /*08b0*/  LOP3.LUT R2, R7, R14, RZ, 0x3c, !PT ;  /* 0x0000000e07027212 */ /* 0x000fc800078e3cff */
[----:B------:R-:W-:Y:S02]  /*08c0*/  ISETP.GE.AND P2, PT, R2, RZ, PT ;  /* 0x000000ff0200720c */ /* 0x000fe40003f46270 */
[----:B------:R-:W-:Y:S01]  /*08d0*/  SHF.R.U32.HI R2, RZ, 0x6, R0 ;  /* 0x00000006ff027819 */ /* 0x000fe20000011600 */
[----:B0-----:R-:W-:-:S03]  /*08e0*/  VIADD R5, R4, 0xffffffe ;  /* 0x0ffffffe04057836 */ /* 0x001fc60000000000 */
[----:B------:R-:W-:Y:S01]  /*08f0*/  SGXT.U32 R2, R2, 0x1 ;  /* 0x000000010202781a */ /* 0x000fe20000000000 */
[----:B------:R-:W-:Y:S02]  /*0900*/  @P0 VIADD R12, R12, 0x1 ;  /* 0x000000010c0c0836 */ /* 0x000fe40000000000 */
[----:B------:R-:W-:Y:S01]  /*0910*/  IMAD.U32 R4, RZ, RZ, UR14 ;  /* 0x0000000eff047e24 */ /* 0x000fe2000f8e00ff */
[----:B------:R-:W0:Y:S01]  /*0920*/  F2I.FTZ.U32.TRUNC.NTZ R5, R5 ;  /* 0x0000000500057305 */ /* 0x000e22000021f000 */
[----:B------:R-:W-:Y:S02]  /*0930*/  IMAD R13, R2, UR14, RZ ;  /* 0x0000000e020d7c24 */ /* 0x000fe4000f8e02ff */
[----:B------:R-:W-:Y:S01]  /*0940*/  @!P2 IMAD.MOV R12, RZ, RZ, -R12 ;  /* 0x000000ffff0ca224 */ /* 0x000fe200078e0a0c */
[----:B------:R-:W-:-:S05]  /*0950*/  @!P1 LOP3.LUT R12, RZ, R14, RZ, 0x33, !PT ;  /* 0x0000000eff0c9212 */ /* 0x000fca00078e33ff */
[----:B------:R-:W-:Y:S02]  /*0960*/  IMAD.MOV R3, RZ, RZ, -R12 ;  /* 0x000000ffff037224 */ /* 0x000fe400078e0a0c */
[----:B------:R-:W-:Y:S02]  /*0970*/  IMAD.SHL.U32 R12, R12, 0x10, RZ ;  /* 0x000000100c0c7824 */ /* 0x000fe400078e00ff */
[----:B------:R-:W-:Y:S02]  /*0980*/  IMAD R3, R14, R3, R7 ;  /* 0x000000030e037224 */ /* 0x000fe400078e0207 */
[----:B------:R-:W-:Y:S01]  /*0990*/  IMAD.U32 R14, RZ, RZ, UR14 ;  /* 0x0000000eff0e7e24 */ /* 0x000fe2000f8e00ff */
[----:B------:R-:W1:Y:S01]  /*09a0*/  I2F.RP R7, R29 ;  /* 0x0000001d00077306 */ /* 0x000e620000209400 */
[----:B------:R-:W-:Y:S01]  /*09b0*/  IMAD.IADD R3, R8, 0x1, R3 ;  /* 0x0000000108037824 */ /* 0x000fe200078e0203 */
[----:B------:R-:W-:Y:S01]  /*09c0*/  LOP3.LUT R35, R12, R35, RZ, 0xfc, !PT ;  /* 0x000000230c237212 */ /* 0x000fe200078efcff */
[----:B------:R-:W-:-:S02]  /*09d0*/  IMAD R33, R14, 0x2, R13 ;  /* 0x000000020e217824 */ /* 0x000fc400078e020d */
[----:B------:R-:W-:Y:S01]  /*09e0*/  IMAD.U32 R8, RZ, RZ, UR14 ;  /* 0x0000000eff087e24 */ /* 0x000fe2000f8e00ff */
[----:B------:R-:W-:Y:S01]  /*09f0*/  IABS R36, R35 ;  /* 0x0000002300247213 */ /* 0x000fe20000000000 */
[----:B------:R-:W-:Y:S01]  /*0a00*/  IMAD R31, R4, 0x2, R33 ;  /* 0x00000002041f7824 */ /* 0x000fe200078e0221 */
[----:B------:R-:W-:Y:S01]  /*0a10*/  LOP3.LUT R4, R0, 0x3f, RZ, 0xc0, !PT ;  /* 0x0000003f00047812 */ /* 0x000fe200078ec0ff */
[----:B0-----:R-:W-:Y:S01]  /*0a20*/  IMAD.MOV R9, RZ, RZ, -R5 ;  /* 0x000000ffff097224 */ /* 0x001fe200078e0a05 */
[C---:B------:R-:W-:Y:S01]  /*0a30*/  LOP3.LUT R39, R35.reuse, 0x4, RZ, 0xfc, !PT ;  /* 0x0000000423277812 */ /* 0x040fe200078efcff */
[----:B------:R-:W-:Y:S01]  /*0a40*/  IMAD R25, R8, 0x2, R31 ;  /* 0x0000000208197824 */ /* 0x000fe200078e021f */
[----:B------:R-:W-:Y:S01]  /*0a50*/  LOP3.LUT R41, R35, 0x8, RZ, 0xfc, !PT ;  /* 0x0000000823297812 */ /* 0x000fe200078efcff */
[----:B------:R-:W-:Y:S01]  /*0a60*/  IMAD R3, R3, 0x40, R4 ;  /* 0x0000004003037824 */ /* 0x000fe200078e0204 */
[----:B------:R-:W-:Y:S01]  /*0a70*/  LOP3.LUT R37, R35, 0xc, RZ, 0xfc, !PT ;  /* 0x0000000c23257812 */ /* 0x000fe200078efcff */
[----:B-1----:R-:W0:Y:S01]  /*0a80*/  MUFU.RCP R7, R7 ;  /* 0x0000000700077308 */ /* 0x002e220000001000 */
[----:B------:R-:W-:Y:S01]  /*0a90*/  IMAD R9, R9, R6, RZ ;  /* 0x0000000609097224 */ /* 0x000fe200078e02ff */
[----:B------:R-:W-:Y:S01]  /*0aa0*/  IABS R38, R39 ;  /* 0x0000002700267213 */ /* 0x000fe20000000000 */
[----:B------:R-:W-:Y:S01]  /*0ab0*/  IMAD.MOV.U32 R4, RZ, RZ, RZ ;  /* 0x000000ffff047224 */ /* 0x000fe200078e00ff */
[----:B------:R-:W-:Y:S01]  /*0ac0*/  IABS R8, R3 ;  /* 0x0000000300087213 */ /* 0x000fe20000000000 */
[----:B------:R-:W-:Y:S01]  /*0ad0*/  IMAD R27, R14, 0x2, R25 ;  /* 0x000000020e1b7824 */ /* 0x000fe200078e0219 */
[----:B------:R-:W-:Y:S01]  /*0ae0*/  ISETP.GE.AND P2, PT, R3, RZ, PT ;  /* 0x000000ff0300720c */ /* 0x000fe20003f46270 */
[----:B------:R-:W-:Y:S01]  /*0af0*/  IMAD.HI.U32 R4, R5, R9, R4 ;  /* 0x0000000905047227 */ /* 0x000fe200078e0004 */
[----:B------:R-:W-:Y:S01]  /*0b00*/  SHF.R.U32.HI R14, RZ, 0x5, R0 ;  /* 0x00000005ff0e7819 */ /* 0x000fe20000011600 */
[----:B------:R-:W1:Y:S01]  /*0b10*/  LDS R9, [UR16] ;  /* 0x00000010ff097984 */ /* 0x000e620008000800 */
[----:B------:R-:W-:Y:S01]  /*0b20*/  IABS R40, R41 ;  /* 0x0000002900287213 */ /* 0x000fe20000000000 */
[----:B------:R-:W-:Y:S01]  /*0b30*/  IMAD.MOV.U32 R5, RZ, RZ, R8 ;  /* 0x000000ffff057224 */ /* 0x000fe200078e0008 */
[----:B------:R-:W-:Y:S01]  /*0b40*/  R2UR UR19, R14 ;  /* 0x000000000e1372ca */ /* 0x000fe200000e0000 */
[----:B------:R-:W-:Y:S01]  /*0b50*/  IMAD R42, R42, 0x2, R27 ;  /* 0x000000022a2a7824 */ /* 0x000fe200078e021b */
[----:B------:R-:W-:Y:S01]  /*0b60*/  IABS R30, R37 ;  /* 0x00000025001e7213 */ /* 0x000fe20000000000 */
[----:B------:R-:W-:Y:S01]  /*0b70*/  IMAD.HI.U32 R4, R4, R5, RZ ;  /* 0x0000000504047227 */ /* 0x000fe200078e00ff */
[----:B------:R-:W-:-:S03]  /*0b80*/  LOP3.LUT R14, R2, 0x8, RZ, 0xfc, !PT ;  /* 0x00000008020e7812 */ /* 0x000fc600078efcff */
[----:B------:R-:W-:Y:S02]  /*0b90*/  IMAD.MOV R8, RZ, RZ, -R4 ;  /* 0x000000ffff087224 */ /* 0x000fe400078e0a04 */
[----:B0-----:R-:W-:Y:S02]  /*0ba0*/  VIADD R4, R7, 0xffffffe ;  /* 0x0ffffffe07047836 */ /* 0x001fe40000000000 */
[C---:B------:R-:W-:Y:S02]  /*0bb0*/  IMAD R7, R6.reuse, R8, R5 ;  /* 0x0000000806077224 */ /* 0x040fe400078e0205 */
[----:B------:R-:W-:Y:S01]  /*0bc0*/  IMAD R43, R43, 0x2, R42 ;  /* 0x000000022b2b7824 */ /* 0x000fe200078e022a */
[----:B------:R-:W0:Y:S01]  /*0bd0*/  F2I.FTZ.U32.TRUNC.NTZ R5, R4 ;  /* 0x0000000400057305 */ /* 0x000e22000021f000 */
[----:B------:R-:W-:Y:S01]  /*0be0*/  USHF.L.U32 UR4, UR19, 0x15, URZ ;  /* 0x0000001513047899 */ /* 0x000fe200080006ff */
[----:B------:R-:W-:Y:S01]  /*0bf0*/  BAR.SYNC.DEFER_BLOCKING 0x0 ;  /* 0x0000000000007b1d */ /* 0x000fe20000010000 */
[----:B------:R-:W-:Y:S01]  /*0c00*/  ISETP.GT.U32.AND P0, PT, R6, R7, PT ;  /* 0x000000070600720c */ /* 0x000fe20003f04070 */
[----:B------:R-:W-:Y:S01]  /*0c10*/  IMAD R44, R44, 0x2, R43 ;  /* 0x000000022c2c7824 */ /* 0x000fe200078e022b */
[----:B------:R-:W-:-:S03]  /*0c20*/  ULOP3.LUT UR4, UR4, 0x600000, URZ, 0xc0, !UPT ;  /* 0x0060000004047892 */ /* 0x000fc6000f8ec0ff */
[----:B------:R-:W-:-:S04]  /*0c30*/  IMAD R57, R57, 0x2, R44 ;  /* 0x0000000239397824 */ /* 0x000fc800078e022c */
[----:B------:R-:W-:Y:S02]  /*0c40*/  IMAD R56, R56, 0x2, R57 ;  /* 0x0000000238387824 */ /* 0x000fe400078e0239 */
[----:B0-----:R-:W-:Y:S02]  /*0c50*/  IMAD.MOV R4, RZ, RZ, -R5 ;  /* 0x000000ffff047224 */ /* 0x001fe400078e0a05 */
[----:B------:R-:W-:Y:S01]  /*0c60*/  @!P0 IMAD.IADD R7, R7, 0x1, -R6 ;  /* 0x0000000107078824 */ /* 0x000fe200078e0a06 */
[----:B------:R-:W-:Y:S01]  /*0c70*/  PLOP3.LUT P0, PT, PT, PT, UP1, 0x80, 0x8 ;  /* 0x000000000008781c */ /* 0x000fe20003f0f018 */
[----:B------:R-:W-:-:S03]  /*0c80*/  IMAD R55, R55, 0x2, R56 ;  /* 0x0000000237377824 */ /* 0x000fc600078e0238 */
[----:B------:R-:W-:Y:S01]  /*0c90*/  ISETP.GT.U32.AND P1, PT, R6, R7, PT ;  /* 0x000000070600720c */ /* 0x000fe20003f24070 */
[----:B------:R-:W-:Y:S01]  /*0ca0*/  IMAD R54, R54, 0x2, R55 ;  /* 0x0000000236367824 */ /* 0x000fe200078e0237 */
[----:B-1----:R-:W-:Y:S01]  /*0cb0*/  R2UR UR17, R9 ;  /* 0x00000000091172ca */ /* 0x002fe200000e0000 */
[----:B------:R-:W-:Y:S01]  /*0cc0*/  IMAD R9, R4, R29, RZ ;  /* 0x0000001d04097224 */ /* 0x000fe200078e02ff */
[----:B------:R-:W-:Y:S01]  /*0cd0*/  ISETP.LT.AND P0, PT, R14, UR12, P0 ;  /* 0x0000000c0e007c0c */ /* 0x000fe20008701270 */
[----:B------:R-:W-:Y:S02]  /*0ce0*/  IMAD.MOV.U32 R4, RZ, RZ, RZ ;  /* 0x000000ffff047224 */ /* 0x000fe400078e00ff */
[----:B------:R-:W-:Y:S02]  /*0cf0*/  IMAD R8, R15, 0x2, R54 ;  /* 0x000000020f087824 */ /* 0x000fe400078e0236 */
[----:B------:R-:W-:-:S04]  /*0d00*/  IMAD.HI.U32 R4, R5, R9, R4 ;  /* 0x0000000905047227 */ /* 0x000fc800078e0004 */
[----:B------:R-:W-:Y:S02]  /*0d10*/  IMAD R8, R17, 0x2, R8 ;  /* 0x0000000211087824 */ /* 0x000fe400078e0208 */
[----:B------:R-:W-:Y:S01]  /*0d20*/  @!P1 IMAD.IADD R7, R7, 0x1, -R6 ;  /* 0x0000000107079824 */ /* 0x000fe200078e0a06 */
[----:B------:R-:W-:Y:S01]  /*0d30*/  ISETP.NE.AND P1, PT, R10, RZ, PT ;  /* 0x000000ff0a00720c */ /* 0x000fe20003f25270 */
[----:B------:R-:W-:Y:S02]  /*0d40*/  IMAD R8, R15, 0x2, R8 ;  /* 0x000000020f087824 */ /* 0x000fe400078e0208 */
[----:B------:R-:W-:-:S04]  /*0d50*/  IMAD.HI.U32 R5, R4, R36, RZ ;  /* 0x0000002404057227 */ /* 0x000fc800078e00ff */
[----:B------:R-:W-:Y:S02]  /*0d60*/  IMAD R34, R15, 0x2, R8 ;  /* 0x000000020f227824 */ /* 0x000fe400078e0208 */
[----:B------:R-:W-:Y:S02]  /*0d70*/  IMAD.MOV R8, RZ, RZ, -R5 ;  /* 0x000000ffff087224 */ /* 0x000fe400078e0a05 */
[----:B------:R-:W-:-:S04]  /*0d80*/  IMAD.HI.U32 R6, R4, R38, RZ ;  /* 0x0000002604067227 */ /* 0x000fc800078e00ff */
[----:B------:R-:W-:-:S04]  /*0d90*/  IMAD.HI.U32 R5, R4, R40, RZ ;  /* 0x0000002804057227 */ /* 0x000fc800078e00ff */
[----:B------:R-:W-:-:S04]  /*0da0*/  IMAD.HI.U32 R4, R4, R30, RZ ;  /* 0x0000001e04047227 */ /* 0x000fc800078e00ff */
[----:B------:R-:W-:Y:S01]  /*0db0*/  @!P2 IMAD.MOV R7, RZ, RZ, -R7 ;  /* 0x000000ffff07a224 */ /* 0x000fe200078e0a07 */
[----:B------:R-:W-:Y:S01]  /*0dc0*/  @!P1 LOP3.LUT R7, RZ, R10, RZ, 0x33, !PT ;  /* 0x0000000aff079212 */ /* 0x000fe200078e33ff */
[----:B------:R-:W-:Y:S01]  /*0dd0*/  IMAD.MOV R4, RZ, RZ, -R4 ;  /* 0x000000ffff047224 */ /* 0x000fe200078e0a04 */
[----:B------:R-:W-:Y:S01]  /*0de0*/  LOP3.LUT P2, RZ, R0, 0x7f, RZ, 0xc0, !PT ;  /* 0x0000007f00ff7812 */ /* 0x000fe2000784c0ff */
[----:B------:R-:W-:Y:S02]  /*0df0*/  IMAD.MOV R6, RZ, RZ, -R6 ;  /* 0x000000ffff067224 */ /* 0x000fe400078e0a06 */
[----:B------:R-:W-:Y:S02]  /*0e00*/  IMAD.MOV R5, RZ, RZ, -R5 ;  /* 0x000000ffff057224 */ /* 0x000fe400078e0a05 */
[C---:B------:R-:W-:Y:S01]  /*0e10*/  IMAD R30, R29.reuse, R4, R30 ;  /* 0x000000041d1e7224 */ /* 0x040fe200078e021e */
[----:B------:R-:W-:Y:S01]  /*0e20*/  LOP3.LUT R4, R2, 0xa, RZ, 0xfc, !PT ;  /* 0x0000000a02047812 */ /* 0x000fe200078efcff */
[----:B------:R-:W-:-:S02]  /*0e30*/  IMAD R36, R29, R8, R36 ;  /* 0x000000081d247224 */ /* 0x000fc400078e0224 */
[C---:B------:R-:W-:Y:S02]  /*0e40*/  IMAD R38, R29.reuse, R6, R38 ;  /* 0x000000061d267224 */ /* 0x040fe400078e0226 */
[----:B------:R-:W-:Y:S02]  /*0e50*/  IMAD R40, R29, R5, R40 ;  /* 0x000000051d287224 */ /* 0x000fe400078e0228 */
[----:B------:R-:W-:Y:S01]  /*0e60*/  IMAD R66, R7, UR13, RZ ;  /* 0x0000000d07427c24 */ /* 0x000fe2000f8e02ff */
[----:B------:R-:W-:Y:S06]  /*0e70*/  BRA.U UP0, `(.L_x_5) ;  /* 0x0000000100187547 */ /* 0x000fec000b800000 */
[----:B------:R-:W-:Y:S01]  /*0e80*/  ELECT P1, URZ, PT ;  /* 0x0000000000ff782f */ /* 0x000fe20003820000 */
[----:B------:R-:W-:Y:S01]  /*0e90*/  IMAD.MOV.U32 R5, RZ, RZ, 0x1 ;  /* 0x00000001ff057424 */ /* 0x000fe200078e00ff */
[----:B------:R-:W-:Y:S01]  /*0ea0*/  UMOV UR6, 0x40 ;  /* 0x0000004000067882 */ /* 0x000fe20000000000 */
[----:B------:R-:W-:Y:S01]  /*0eb0*/  UVIRTCOUNT.DEALLOC.SMPOOL 0x80 ;  /* 0x000000800000784c */ /* 0x000fe20000000000 */
[----:B------:R-:W-:-:S09]  /*0ec0*/  ULEA UR6, UR5, UR6, 0x18 ;  /* 0x0000000605067291 */ /* 0x000fd2000f8ec0ff */
[----:B------:R0:W-:Y:S03]  /*0ed0*/  @P1 STS.U8 [UR6], R5 ;  /* 0x00000005ff001988 */ /* 0x0001e60008000006 */
.L_x_5:
[----:B------:R-:W-:Y:S01]  /*0ee0*/  UIADD3 UR13, UPT, UPT, UR17, UR4, URZ ;  /* 0x00000004110d7290 */ /* 0x000fe2000fffe0ff */
[----:B------:R-:W-:Y:S01]  /*0ef0*/  IMAD.SHL.U32 R18, R66, 0x2, RZ ;  /* 0x0000000242127824 */ /* 0x000fe200078e00ff */
[----:B------:R-:W-:Y:S01]  /*0f00*/  VOTEU.ALL UP2, P2 ;  /* 0x0000000000ff7886 */ /* 0x000fe20001040000 */
[----:B------:R-:W-:Y:S01]  /*0f10*/  VOTEU.ALL UP3, P2 ;  /* 0x0000000000ff7886 */ /* 0x000fe20001060000 */
[----:B------:R-:W-:Y:S01]  /*0f20*/  PLOP3.LUT P1, PT, PT, PT, UP1, 0x80, 0x8 ;  /* 0x000000000008781c */ /* 0x000fe20003f2f018 */
[C---:B------:R-:W-:Y:S01]  /*0f30*/  VIADD R24, R18.reuse, UR8 ;  /* 0x0000000812187c36 */ /* 0x040fe20008000000 */
[----:B------:R-:W-:Y:S01]  /*0f40*/  IADD3 R32, P4, PT, R18, UR8, RZ ;  /* 0x0000000812207c10 */ /* 0x000fe2000ff9e0ff */
[----:B------:R-:W-:-:S04]  /*0f50*/  @!UP2 UIADD3 UR4, UPT, UPT, -UR7, 0x100000, URZ ;  /* 0x001000000704a890 */ /* 0x000fc8000fffe1ff */
[----:B------:R-:W-:Y:S02]  /*0f60*/  @!UP2 USHF.L.U32 UR5, UR4, 0xb, URZ ;  /* 0x0000000b0405a899 */ /* 0x000fe400080006ff */
[----:B------:R-:W-:Y:S01]  /*0f70*/  @!UP2 USHF.L.U32 UR4, UR4, 0x1, URZ ;  /* 0x000000010404a899 */ /* 0x000fe200080006ff */
[----:B------:R-:W-:Y:S01]  /*0f80*/  STTM.16dp32bit_t0_t15.x8 tmem[UR13], RZ ;  /* 0x000000ff000079ed */ /* 0x000fe2000898000d */
[----:B------:R-:W-:Y:S01]  /*0f90*/  STTM.16dp32bit_t16_t31.x8 tmem[UR13+0x8], RZ ;  /* 0x000008ff000079ed */ /* 0x000fe200089a000d */
[----:B------:R-:W1:Y:S02]  /*0fa0*/  FENCE.VIEW.ASYNC.T ;  /* 0x00000000000073c6 */ /* 0x000e640000000200 */
[----:B-1----:R-:W-:Y:S01]  /*0fb0*/  BAR.SYNC.DEFER_BLOCKING 0x0 ;  /* 0x0000000000007b1d */ /* 0x002fe20000010000 */
[C---:B------:R-:W-:Y:S01]  /*0fc0*/  LEA RZ, P5, R27.reuse, R32, 0x1 ;  /* 0x000000201bff7211 */ /* 0x040fe200078a08ff */
[----:B------:R-:W-:Y:S01]  /*0fd0*/  IMAD R8, R27, 0x2, R24 ;  /* 0x000000021b087824 */ /* 0x000fe200078e0218 */
[----:B------:R-:W-:-:S02]  /*0fe0*/  LEA.HI.X.SX32 R26, R66, UR9, 0x1, P4 ;  /* 0x00000009421a7c11 */ /* 0x000fc4000a0f0eff */
[----:B0-----:R-:W-:Y:S02]  /*0ff0*/  LOP3.LUT R5, R2, 0xc, RZ, 0xfc, !PT ;  /* 0x0000000c02057812 */ /* 0x001fe400078efcff */
[----:B------:R-:W-:Y:S02]  /*1000*/  LEA.HI.X.SX32 R9, R27, R26, 0x1, P5 ;  /* 0x0000001a1b097211 */ /* 0x000fe400028f0eff */
[----:B------:R-:W-:Y:S01]  /*1010*/  PLOP3.LUT P3, PT, PT, PT, UP1, 0x80, 0x8 ;  /* 0x000000000008781c */ /* 0x000fe20003f6f018 */
[----:B------:R-:W0:Y:S02]  /*1020*/  FENCE.VIEW.ASYNC.S ;  /* 0x00000000000073c6 */ /* 0x000e240000000000 */
[----:B0-----:R0:W1:Y:S02]  /*1030*/  @!UP3 SYNCS.EXCH.64 URZ, [UR18], UR4 ;  /* 0x0000000412ffb5b2 */ /* 0x0010640008000100 */
[----:B-1----:R-:W-:Y:S01]  /*1040*/  BAR.SYNC.DEFER_BLOCKING 0x0 ;  /* 0x0000000000007b1d */ /* 0x002fe20000010000 */
[----:B------:R-:W-:-:S02]  /*1050*/  ISETP.LT.AND P3, PT, R5, UR12, P3 ;  /* 0x0000000c05007c0c */ /* 0x000fc40009f61270 */
[-C--:B------:R-:W-:Y:S02]  /*1060*/  LEA RZ, P4, R42, R32.reuse, 0x1 ;  /* 0x000000202aff7211 */ /* 0x080fe400078808ff */
[----:B------:R-:W-:Y:S02]  /*1070*/  LOP3.LUT R6, R2, 0xe, RZ, 0xfc, !PT ;  /* 0x0000000e02067812 */ /* 0x000fe400078efcff */
[C---:B------:R-:W-:Y:S01]  /*1080*/  LEA RZ, P5, R43.reuse, R32, 0x1 ;  /* 0x000000202bff7211 */ /* 0x040fe200078a08ff */
[C---:B------:R-:W-:Y:S01]  /*1090*/  IMAD R14, R42.reuse, 0x2, R24 ;  /* 0x000000022a0e7824 */ /* 0x040fe200078e0218 */
[----:B------:R-:W-:Y:S02]  /*10a0*/  PRMT R28, RZ, 0x7610, R28 ;  /* 0x00007610ff1c7816 */ /* 0x000fe4000000001c */
[----:B------:R-:W-:Y:S01]  /*10b0*/  LEA.HI.X.SX32 R15, R42, R26, 0x1, P4 ;  /* 0x0000001a2a0f7211 */ /* 0x000fe200020f0eff */
[----:B------:R-:W-:Y:S01]  /*10c0*/  IMAD R16, R43, 0x2, R24 ;  /* 0x000000022b107824 */ /* 0x000fe200078e0218 */
[----:B------:R-:W-:-:S02]  /*10d0*/  PRMT R21, RZ, 0x7610, R21 ;  /* 0x00007610ff157816 */ /* 0x000fc40000000015 */
[----:B------:R-:W-:Y:S01]  /*10e0*/  LOP3.LUT R7, R2, 0x10, RZ, 0xfc, !PT ;  /* 0x0000001002077812 */ /* 0x000fe200078efcff */
[----:B------:R-:W-:Y:S01]  /*10f0*/  IMAD R22, R44, 0x2, R24 ;  /* 0x000000022c167824 */ /* 0x000fe200078e0218 */
[----:B------:R-:W-:Y:S02]  /*1100*/  PRMT R52, RZ, 0x7610, R52 ;  /* 0x00007610ff347816 */ /* 0x000fe40000000034 */
[----:B------:R-:W-:Y:S01]  /*1110*/  PRMT R59, RZ, 0x7610, R59 ;  /* 0x00007610ff3b7816 */ /* 0x000fe2000000003b */
[----:B------:R-:W-:Y:S01]  /*1120*/  IMAD.U32 R45, RZ, RZ, UR14 ;  /* 0x0000000eff2d7e24 */ /* 0x000fe2000f8e00ff */
[----:B------:R-:W-:Y:S01]  /*1130*/  LOP3.LUT R10, R2, 0x18, RZ, 0xfc, !PT ;  /* 0x00000018020a7812 */ /* 0x000fe200078efcff */
[----:B0-----:R-:W0:Y:S01]  /*1140*/  LDCU UR4, c[0x0][0x3b0] ;  /* 0x00007600ff0477ac */ /* 0x001e220008000800 */
[----:B------:R-:W2:Y:S01]  /*1150*/  @P0 LDG.E.U16 R58, desc[UR30][R8.64] ;  /* 0x0000001e083a0981 */ /* 0x000ea2000c1e1500 */
[----:B------:R-:W-:Y:S02]  /*1160*/  ISETP.LT.AND P0, PT, R4, UR12, P1 ;  /* 0x0000000c04007c0c */ /* 0x000fe40008f01270 */
[----:B------:R-:W-:-:S02]  /*1170*/  PLOP3.LUT P1, PT, PT, PT, UP1, 0x80, 0x8 ;  /* 0x000000000008781c */ /* 0x000fc40003f2f018 */
[----:B------:R-:W-:Y:S02]  /*1180*/  LEA.HI.X.SX32 R17, R43, R26, 0x1, P5 ;  /* 0x0000001a2b117211 */ /* 0x000fe400028f0eff */
[----:B------:R-:W-:-:S03]  /*1190*/  ISETP.LT.AND P1, PT, R6, UR12, P1 ;  /* 0x0000000c06007c0c */ /* 0x000fc60008f21270 */
[----:B------:R-:W3:Y:S01]  /*11a0*/  @P3 LDG.E.U16 R21, desc[UR30][R16.64] ;  /* 0x0000001e10153981 */ /* 0x000ee2000c1e1500 */
[----:B------:R-:W-:-:S03]  /*11b0*/  PLOP3.LUT P3, PT, PT, PT, UP1, 0x80, 0x8 ;  /* 0x000000000008781c */ /* 0x000fc60003f6f018 */
[----:B------:R1:W4:Y:S01]  /*11c0*/  @P0 LDG.E.U16 R28, desc[UR30][R14.64] ;  /* 0x0000001e0e1c0981 */ /* 0x000322000c1e1500 */
[C---:B------:R-:W-:Y:S02]  /*11d0*/  LEA RZ, P0, R44.reuse, R32, 0x1 ;  /* 0x000000202cff7211 */ /* 0x040fe400078008ff */
[----:B------:R-:W-:Y:S02]  /*11e0*/  ISETP.LT.AND P3, PT, R7, UR12, P3 ;  /* 0x0000000c07007c0c */ /* 0x000fe40009f61270 */
[----:B------:R-:W-:Y:S02]  /*11f0*/  LEA.HI.X.SX32 R23, R44, R26, 0x1, P0 ;  /* 0x0000001a2c177211 */ /* 0x000fe400000f0eff */
[----:B------:R-:W-:-:S03]  /*1200*/  LEA RZ, P4, R56, R32, 0x1 ;  /* 0x0000002038ff7211 */ /* 0x000fc600078808ff */
[----:B------:R5:W3:Y:S01]  /*1210*/  @P1 LDG.E.U16 R52, desc[UR30][R22.64] ;  /* 0x0000001e16341981 */ /* 0x000ae2000c1e1500 */
[C---:B------:R-:W-:Y:S01]  /*1220*/  LEA RZ, P1, R57.reuse, R32, 0x1 ;  /* 0x0000002039ff7211 */ /* 0x040fe200078208ff */
[C---:B-1----:R-:W-:Y:S01]  /*1230*/  IMAD R14, R57.reuse, 0x2, R24 ;  /* 0x00000002390e7824 */ /* 0x042fe200078e0218 */
[----:B------:R-:W-:Y:S02]  /*1240*/  LOP3.LUT R8, R2, 0x12, RZ, 0xfc, !PT ;  /* 0x0000001202087812 */ /* 0x000fe400078efcff */
[----:B------:R-:W-:Y:S02]  /*1250*/  PLOP3.LUT P0, PT, PT, PT, UP1, 0x80, 0x8 ;  /* 0x000000000008781c */ /* 0x000fe40003f0f018 */
[-C--:B------:R-:W-:Y:S02]  /*1260*/  LEA.HI.X.SX32 R17, R56, R26.reuse, 0x1, P4 ;  /* 0x0000001a38117211 */ /* 0x080fe400020f0eff */
[----:B------:R-:W-:Y:S02]  /*1270*/  LEA.HI.X.SX32 R15, R57, R26, 0x1, P1 ;  /* 0x0000001a390f7211 */ /* 0x000fe400008f0eff */
[----:B------:R-:W-:-:S02]  /*1280*/  ISETP.GT.U32.AND P4, PT, R29, R36, PT ;  /* 0x000000241d00720c */ /* 0x000fc40003f84070 */
[----:B------:R-:W-:Y:S01]  /*1290*/  LOP3.LUT R9, R2, 0x14, RZ, 0xfc, !PT ;  /* 0x0000001402097812 */ /* 0x000fe200078efcff */
[----:B------:R1:W3:Y:S01]  /*12a0*/  @P3 LDG.E.U16 R59, desc[UR30][R14.64] ;  /* 0x0000001e0e3b3981 */ /* 0x0002e2000c1e1500 */
[----:B------:R-:W-:Y:S02]  /*12b0*/  PLOP3.LUT P1, PT, PT, PT, UP1, 0x80, 0x8 ;  /* 0x000000000008781c */ /* 0x000fe40003f2f018 */
[----:B------:R-:W-:Y:S02]  /*12c0*/  ISETP.LT.AND P0, PT, R8, UR12, P0 ;  /* 0x0000000c08007c0c */ /* 0x000fe40008701270 */
[----:B------:R-:W-:Y:S02]  /*12d0*/  ISETP.LT.AND P3, PT, R9, UR12, P1 ;  /* 0x0000000c09007c0c */ /* 0x000fe40008f61270 */
[----:B------:R-:W-:Y:S01]  /*12e0*/  PLOP3.LUT P1, PT, PT, PT, UP1, 0x80, 0x8 ;  /* 0x000000000008781c */ /* 0x000fe20003f2f018 */
[----:B------:R-:W-:Y:S01]  /*12f0*/  IMAD R45, R45, 0x2, R54 ;  /* 0x000000022d2d7824 */ /* 0x000fe200078e0236 */
[----:B------:R-:W-:Y:S01]  /*1300*/  PRMT R20, RZ, 0x7610, R20 ;  /* 0x00007610ff147816 */ /* 0x000fe20000000014 */
[----:B------:R-:W-:Y:S01]  /*1310*/  IMAD R16, R56, 0x2, R24 ;  /* 0x0000000238107824 */ /* 0x000fe200078e0218 */
[----:B------:R-:W-:-:S02]  /*1320*/  LEA RZ, P5, R55, R32, 0x1 ;  /* 0x0000002037ff7211 */ /* 0x000fc400078a08ff */
[----:B------:R-:W-:Y:S01]  /*1330*/  ISETP.LT.AND P1, PT, R10, UR12, P1 ;  /* 0x0000000c0a007c0c */ /* 0x000fe20008f21270 */
[----:B------:R-:W-:Y:S01]  /*1340*/  @!P4 IMAD.IADD R36, R36, 0x1, -R29 ;  /* 0x000000012424c824 */ /* 0x000fe200078e0a1d */
[----:B-----5:R-:W-:Y:S01]  /*1350*/  LEA.HI.X.SX32 R23, R55, R26, 0x1, P5 ;  /* 0x0000001a37177211 */ /* 0x020fe200028f0eff */
[----:B------:R5:W4:Y:S01]  /*1360*/  @P0 LDG.E.U16 R20, desc[UR30][R16.64] ;  /* 0x0000001e10140981 */ /* 0x000b22000c1e1500 */
[----:B------:R-:W-:Y:S02]  /*1370*/  ISETP.GT.U32.AND P4, PT, R29, R40, PT ;  /* 0x000000281d00720c */ /* 0x000fe40003f84070 */
[----:B-1----:R-:W-:Y:S02]  /*1380*/  LEA R14, P5, R45, R32, 0x1 ;  /* 0x000000202d0e7211 */ /* 0x002fe400078a08ff */
[----:B------:R-:W-:Y:S01]  /*1390*/  ISETP.GT.U32.AND P0, PT, R29, R38, PT ;  /* 0x000000261d00720c */ /* 0x000fe20003f04070 */
[----:B------:R-:W-:Y:S01]  /*13a0*/  IMAD R22, R55, 0x2, R24 ;  /* 0x0000000237167824 */ /* 0x000fe200078e0218 */
[----:B------:R-:W-:-:S02]  /*13b0*/  PRMT R62, RZ, 0x7610, R62 ;  /* 0x00007610ff3e7816 */ /* 0x000fc4000000003e */
[----:B------:R-:W-:Y:S02]  /*13c0*/  PRMT R19, RZ, 0x7610, R19 ;  /* 0x00007610ff137816 */ /* 0x000fe40000000013 */
[----:B------:R-:W-:Y:S02]  /*13d0*/  LEA.HI.X.SX32 R15, R45, R26, 0x1, P5 ;  /* 0x0000001a2d0f7211 */ /* 0x000fe400028f0eff */
[----:B-----5:R-:W-:Y:S01]  /*13e0*/  IADD3 R17, P6, PT, R18, UR8, RZ ;  /* 0x0000000812117c10 */ /* 0x020fe2000ffde0ff */
[----:B------:R-:W5:Y:S01]  /*13f0*/  @P3 LDG.E.U16 R62, desc[UR30][R22.64] ;  /* 0x0000001e163e3981 */ /* 0x000f62000c1e1500 */
[----:B------:R-:W-:-:S03]  /*1400*/  ISETP.GT.U32.AND P3, PT, R29, R36, PT ;  /* 0x000000241d00720c */ /* 0x000fc60003f64070 */
[----:B------:R1:W4:Y:S01]  /*1410*/  @P1 LDG.E.U16 R19, desc[UR30][R14.64] ;  /* 0x0000001e0e131981 */ /* 0x000322000c1e1500 */
[----:B------:R-:W-:Y:S01]  /*1420*/  ISETP.GT.U32.AND P1, PT, R29, R30, PT ;  /* 0x0000001e1d00720c */ /* 0x000fe20003f24070 */
[--C-:B------:R-:W-:Y:S01]  /*1430*/  @!P4 IMAD.IADD R40, R40, 0x1, -R29.reuse ;  /* 0x000000012828c824 */ /* 0x100fe200078e0a1d */
[----:B------:R-:W-:Y:S02]  /*1440*/  LEA R16, P5, R34, R17, 0x1 ;  /* 0x0000001122107211 */ /* 0x000fe400078a08ff */
[----:B------:R-:W-:Y:S01]  /*1450*/  LEA.HI.X.SX32 R17, R66, UR9, 0x1, P6 ;  /* 0x0000000942117c11 */ /* 0x000fe2000b0f0eff */
[--C-:B------:R-:W-:Y:S01]  /*1460*/  @!P0 IMAD.IADD R38, R38, 0x1, -R29.reuse ;  /* 0x0000000126268824 */ /* 0x100fe200078e0a1d */
[----:B------:R-:W-:Y:S02]  /*1470*/  ISETP.GE.AND P6, PT, R35, RZ, PT ;  /* 0x000000ff2300720c */ /* 0x000fe40003fc6270 */
[C---:B------:R-:W-:Y:S02]  /*1480*/  ISETP.GT.U32.AND P4, PT, R29.reuse, R40, PT ;  /* 0x000000281d00720c */ /* 0x040fe40003f84070 */
[----:B------:R-:W-:Y:S01]  /*1490*/  ISETP.GT.U32.AND P0, PT, R29, R38, PT ;  /* 0x000000261d00720c */ /* 0x000fe20003f04070 */
[--C-:B------:R-:W-:Y:S01]  /*14a0*/  @!P3 IMAD.IADD R36, R36, 0x1, -R29.reuse ;  /* 0x000000012424b824 */ /* 0x100fe200078e0a1d */
[----:B------:R-:W-:Y:S01]  /*14b0*/  LEA.HI.X.SX32 R17, R34, R17, 0x1, P5 ;  /* 0x0000001122117211 */ /* 0x000fe200028f0eff */
[----:B------:R-:W-:Y:S01]  /*14c0*/  @!P1 IMAD.IADD R30, R30, 0x1, -R29 ;  /* 0x000000011e1e9824 */ /* 0x000fe200078e0a1d */
[----:B------:R-:W-:-:S02]  /*14d0*/  ISETP.GE.AND P5, PT, R39, RZ, PT ;  /* 0x000000ff2700720c */ /* 0x000fc40003fa6270 */
[----:B------:R-:W-:-:S03]  /*14e0*/  ISETP.GE.AND P3, PT, R41, RZ, PT ;  /* 0x000000ff2900720c */ /* 0x000fc60003f66270 */
[----:B------:R-:W-:Y:S01]  /*14f0*/  @!P6 IMAD.MOV R36, RZ, RZ, -R36 ;  /* 0x000000ffff24e224 */ /* 0x000fe200078e0a24 */
[----:B------:R-:W-:Y:S01]  /*1500*/  ISETP.GT.U32.AND P6, PT, R29, R30, PT ;  /* 0x0000001e1d00720c */ /* 0x000fe20003fc4070 */
[--C-:B------:R-:W-:Y:S01]  /*1510*/  @!P4 IMAD.IADD R40, R40, 0x1, -R29.reuse ;  /* 0x000000012828c824 */ /* 0x100fe200078e0a1d */
[----:B------:R-:W-:Y:S01]  /*1520*/  PLOP3.LUT P4, PT, PT, PT, UP1, 0x80, 0x8 ;  /* 0x000000000008781c */ /* 0x000fe20003f8f018 */
[----:B------:R-:W-:-:S03]  /*1530*/  @!P0 IMAD.IADD R38, R38, 0x1, -R29 ;  /* 0x0000000126268824 */ /* 0x000fc600078e0a1d */
[----:B------:R-:W-:Y:S01]  /*1540*/  ISETP.LT.AND P4, PT, R2, UR12, P4 ;  /* 0x0000000c02007c0c */ /* 0x000fe2000a781270 */
[----:B------:R-:W-:Y:S01]  /*1550*/  @!P5 IMAD.MOV R38, RZ, RZ, -R38 ;  /* 0x000000ffff26d224 */ /* 0x000fe200078e0a26 */
[----:B------:R-:W-:Y:S01]  /*1560*/  ISETP.GE.AND P5, PT, R37, RZ, PT ;  /* 0x000000ff2500720c */ /* 0x000fe20003fa6270 */
[----:B------:R-:W-:Y:S01]  /*1570*/  @!P3 IMAD.MOV R40, RZ, RZ, -R40 ;  /* 0x000000ffff28b224 */ /* 0x000fe200078e0a28 */
[C---:B------:R-:W-:Y:S01]  /*1580*/  LEA R72, P3, R13.reuse, R32, 0x1 ;  /* 0x000000200d487211 */ /* 0x040fe200078608ff */
[----:B-1----:R-:W-:Y:S02]  /*1590*/  IMAD.U32 R14, RZ, RZ, UR14 ;  /* 0x0000000eff0e7e24 */ /* 0x002fe4000f8e00ff */
[--C-:B------:R-:W-:Y:S01]  /*15a0*/  @!P6 IMAD.IADD R30, R30, 0x1, -R29.reuse ;  /* 0x000000011e1ee824 */ /* 0x100fe200078e0a1d */
[----:B------:R-:W-:Y:S02]  /*15b0*/  PRMT R29, RZ, 0x7610, R29 ;  /* 0x00007610ff1d7816 */ /* 0x000fe4000000001d */
[----:B------:R-:W-:Y:S01]  /*15c0*/  LEA.HI.X.SX32 R73, R13, R26, 0x1, P3 ;  /* 0x0000001a0d497211 */ /* 0x000fe200018f0eff */
[----:B------:R-:W-:Y:S01]  /*15d0*/  IMAD R45, R14, 0x2, R45 ;  /* 0x000000020e2d7824 */ /* 0x000fe200078e022d */
[----:B------:R-:W-:-:S02]  /*15e0*/  LOP3.LUT R22, R2, 0x2, RZ, 0xfc, !PT ;  /* 0x0000000202167812 */ /* 0x000fc400078efcff */
[----:B------:R-:W-:Y:S01]  /*15f0*/  PLOP3.LUT P0, PT, PT, PT, UP1, 0x80, 0x8 ;  /* 0x000000000008781c */ /* 0x000fe20003f0f018 */
[----:B------:R-:W5:Y:S01]  /*1600*/  @P4 LDG.E.U16 R29, desc[UR30][R72.64] ;  /* 0x0000001e481d4981 */ /* 0x000f62000c1e1500 */
[C---:B------:R-:W-:Y:S02]  /*1610*/  LOP3.LUT R13, R2.reuse, 0x1c, RZ, 0xfc, !PT ;  /* 0x0000001c020d7812 */ /* 0x040fe400078efcff */
[----:B------:R-:W-:Y:S01]  /*1620*/  PLOP3.LUT P4, PT, PT, PT, UP1, 0x80, 0x8 ;  /* 0x000000000008781c */ /* 0x000fe20003f8f018 */
[----:B------:R-:W-:Y:S01]  /*1630*/  @!P5 IMAD.MOV R30, RZ, RZ, -R30 ;  /* 0x000000ffff1ed224 */ /* 0x000fe200078e0a1e */
[----:B------:R-:W-:Y:S01]  /*1640*/  LOP3.LUT R23, R2, 0x4, RZ, 0xfc, !PT ;  /* 0x0000000402177812 */ /* 0x000fe200078efcff */
[----:B------:R-:W-:Y:S01]  /*1650*/  IMAD R15, R14, 0x2, R45 ;  /* 0x000000020e0f7824 */ /* 0x000fe200078e022d */
[----:B------:R-:W-:Y:S02]  /*1660*/  PLOP3.LUT P1, PT, PT, PT, UP1, 0x80, 0x8 ;  /* 0x000000000008781c */ /* 0x000fe40003f2f018 */
[----:B------:R-:W-:-:S02]  /*1670*/  ISETP.LT.AND P0, PT, R22, UR12, P0 ;  /* 0x0000000c16007c0c */ /* 0x000fc40008701270 */
[----:B------:R-:W-:Y:S02]  /*1680*/  LEA R22, P5, R45, R32, 0x1 ;  /* 0x000000202d167211 */ /* 0x000fe400078a08ff */
[----:B------:R-:W-:Y:S02]  /*1690*/  ISETP.NE.AND P6, PT, R11, RZ, PT ;  /* 0x000000ff0b00720c */ /* 0x000fe40003fc5270 */
[----:B------:R-:W-:Y:S02]  /*16a0*/  LOP3.LUT R35, RZ, R11, RZ, 0x33, !PT ;  /* 0x0000000bff237212 */ /* 0x000fe400078e33ff */
[----:B------:R-:W-:Y:S02]  /*16b0*/  ISETP.LT.AND P4, PT, R13, UR12, P4 ;  /* 0x0000000c0d007c0c */ /* 0x000fe4000a781270 */
[----:B------:R-:W-:Y:S02]  /*16c0*/  LOP3.LUT R11, R2, 0x1a, RZ, 0xfc, !PT ;  /* 0x0000001a020b7812 */ /* 0x000fe400078efcff */
[----:B------:R-:W-:-:S02]  /*16d0*/  PLOP3.LUT P3, PT, PT, PT, UP1, 0x80, 0x8 ;  /* 0x000000000008781c */ /* 0x000fc40003f6f018 */
[----:B------:R-:W-:Y:S02]  /*16e0*/  ISETP.LT.AND P1, PT, R23, UR12, P1 ;  /* 0x0000000c17007c0c */ /* 0x000fe40008f21270 */
[----:B------:R-:W-:Y:S02]  /*16f0*/  LEA.HI.X.SX32 R23, R45, R26, 0x1, P5 ;  /* 0x0000001a2d177211 */ /* 0x000fe400028f0eff */
[----:B------:R-:W-:Y:S02]  /*1700*/  LEA R14, P5, R15, R32, 0x1 ;  /* 0x000000200f0e7211 */ /* 0x000fe400078a08ff */
[----:B------:R-:W-:Y:S02]  /*1710*/  LOP3.LUT R45, R0, 0x1f, RZ, 0xc0, !PT ;  /* 0x0000001f002d7812 */ /* 0x000fe400078ec0ff */
[----:B------:R-:W-:Y:S02]  /*1720*/  ISETP.LT.AND P3, PT, R11, UR12, P3 ;  /* 0x0000000c0b007c0c */ /* 0x000fe40009f61270 */
[----:B------:R-:W-:Y:S01]  /*1730*/  PRMT R61, RZ, 0x7610, R61 ;  /* 0x00007610ff3d7816 */ /* 0x000fe2000000003d */
[----:B------:R-:W-:Y:S01]  /*1740*/  IMAD R41, R45, UR15, RZ ;  /* 0x0000000f2d297c24 */ /* 0x000fe2000f8e02ff */
[----:B------:R-:W-:-:S02]  /*1750*/  LEA.HI.X.SX32 R15, R15, R26, 0x1, P5 ;  /* 0x0000001a0f0f7211 */ /* 0x000fc400028f0eff */
[----:B------:R-:W-:Y:S02]  /*1760*/  PRMT R64, RZ, 0x7610, R64 ;  /* 0x00007610ff407816 */ /* 0x000fe40000000040 */
[----:B------:R-:W-:Y:S01]  /*1770*/  SEL R37, R35, R40, !P6 ;  /* 0x0000002823257207 */ /* 0x000fe20007000000 */
[----:B------:R-:W5:Y:S01]  /*1780*/  @P4 LDG.E.U16 R61, desc[UR30][R14.64] ;  /* 0x0000001e0e3d4981 */ /* 0x000f62000c1e1500 */
[----:B------:R-:W-:Y:S02]  /*1790*/  LEA R40, P4, R41, UR10, 0x1 ;  /* 0x0000000a29287c11 */ /* 0x000fe4000f8808ff */
[C---:B------:R-:W-:Y:S01]  /*17a0*/  SEL R34, R35.reuse, R36, !P6 ;  /* 0x0000002423227207 */ /* 0x040fe20007000000 */
[----:B------:R1:W5:Y:S01]  /*17b0*/  @P3 LDG.E.U16 R64, desc[UR30][R22.64] ;  /* 0x0000001e16403981 */ /* 0x000362000c1e1500 */
[C---:B------:R-:W-:Y:S02]  /*17c0*/  SEL R36, R35.reuse, R38, !P6 ;  /* 0x0000002623247207 */ /* 0x040fe40007000000 */
[----:B------:R-:W-:-:S02]  /*17d0*/  SEL R35, R35, R30, !P6 ;  /* 0x0000001e23237207 */ /* 0x000fc40007000000 */
[----:B------:R-:W-:Y:S02]  /*17e0*/  LEA.HI.X.SX32 R41, R41, UR11, 0x1, P4 ;  /* 0x0000000b29297c11 */ /* 0x000fe4000a0f0eff */
[-C--:B------:R-:W-:Y:S02]  /*17f0*/  LEA R70, P3, R33, R32.reuse, 0x1 ;  /* 0x0000002021467211 */ /* 0x080fe400078608ff */
[-C--:B------:R-:W-:Y:S02]  /*1800*/  LEA R30, P5, R31, R32.reuse, 0x1 ;  /* 0x000000201f1e7211 */ /* 0x080fe400078a08ff */
[-C--:B------:R-:W-:Y:S02]  /*1810*/  LEA RZ, P4, R54, R32.reuse, 0x1 ;  /* 0x0000002036ff7211 */ /* 0x080fe400078808ff */
[----:B------:R-:W-:Y:S02]  /*1820*/  LEA R32, P6, R25, R32, 0x1 ;  /* 0x0000002019207211 */ /* 0x000fe400078c08ff */
[----:B------:R-:W-:-:S02]  /*1830*/  LEA.HI.X.SX32 R71, R33, R26, 0x1, P3 ;  /* 0x0000001a21477211 */ /* 0x000fc400018f0eff */
[-C--:B------:R-:W-:Y:S01]  /*1840*/  LEA.HI.X.SX32 R33, R25, R26.reuse, 0x1, P6 ;  /* 0x0000001a19217211 */ /* 0x080fe200030f0eff */
[----:B0-----:R-:W-:Y:S01]  /*1850*/  IMAD R25, R36, UR4, RZ ;  /* 0x0000000424197c24 */ /* 0x001fe2000f8e02ff */
[----:B------:R-:W-:Y:S01]  /*1860*/  PRMT R63, RZ, 0x7610, R63 ;  /* 0x00007610ff3f7816 */ /* 0x000fe2000000003f */
[----:B-1----:R-:W-:Y:S01]  /*1870*/  IMAD R22, R34, UR4, RZ ;  /* 0x0000000422167c24 */ /* 0x002fe2000f8e02ff */
[----:B------:R-:W-:Y:S02]  /*1880*/  LEA.HI.X.SX32 R23, R54, R26, 0x1, P4 ;  /* 0x0000001a36177211 */ /* 0x000fe400020f0eff */
[----:B------:R-:W-:Y:S01]  /*1890*/  LEA R36, P4, R25, R40, 0x1 ;  /* 0x0000002819247211 */ /* 0x000fe200078808ff */
[----:B------:R-:W-:Y:S01]  /*18a0*/  IMAD R46, R37, UR4, RZ ;  /* 0x00000004252e7c24 */ /* 0x000fe2000f8e02ff */
[----:B------:R-:W-:Y:S01]  /*18b0*/  LEA.HI.X.SX32 R31, R31, R26, 0x1, P5 ;  /* 0x0000001a1f1f7211 */ /* 0x000fe200028f0eff */
[----:B------:R-:W5:Y:S01]  /*18c0*/  @P0 LDG.E.U16 R63, desc[UR30][R70.64] ;  /* 0x0000001e463f0981 */ /* 0x000f62000c1e1500 */
[----:B------:R-:W-:-:S02]  /*18d0*/  LOP3.LUT R14, R2, 0x16, RZ, 0xfc, !PT ;  /* 0x00000016020e7812 */ /* 0x000fc400078efcff */
[C---:B------:R-:W-:Y:S02]  /*18e0*/  LOP3.LUT R15, R2.reuse, 0x1e, RZ, 0xfc, !PT ;  /* 0x0000001e020f7812 */ /* 0x040fe400078efcff */
[----:B------:R-:W-:Y:S02]  /*18f0*/  LOP3.LUT R39, R2, 0x6, RZ, 0xfc, !PT ;  /* 0x0000000602277812 */ /* 0x000fe400078efcff */
[----:B------:R-:W-:Y:S02]  /*1900*/  PLOP3.LUT P3, PT, PT, PT, UP1, 0x80, 0x8 ;  /* 0x000000000008781c */ /* 0x000fe40003f6f018 */
[----:B------:R-:W-:Y:S02]  /*1910*/  PLOP3.LUT P5, PT, PT, PT, UP1, 0x80, 0x8 ;  /* 0x000000000008781c */ /* 0x000fe40003faf018 */
[----:B------:R-:W-:Y:S02]  /*1920*/  PLOP3.LUT P0, PT, PT, PT, UP1, 0x80, 0x8 ;  /* 0x000000000008781c */ /* 0x000fe40003f0f018 */
[----:B------:R-:W-:-:S02]  /*1930*/  LEA R34, P6, R22, R40, 0x1 ;  /* 0x0000002816227211 */ /* 0x000fc400078c08ff */
[-C--:B------:R-:W-:Y:S02]  /*1940*/  LEA.HI.X.SX32 R37, R25, R41.reuse, 0x1, P4 ;  /* 0x0000002919257211 */ /* 0x080fe400020f0eff */
[----:B------:R-:W-:Y:S01]  /*1950*/  PLOP3.LUT P4, PT, PT, PT, UP1, 0x80, 0x8 ;  /* 0x000000000008781c */ /* 0x000fe20003f8f018 */
[----:B------:R-:W-:Y:S01]  /*1960*/  IMAD R26, R35, UR4, RZ ;  /* 0x00000004231a7c24 */ /* 0x000fe2000f8e02ff */
[----:B------:R-:W-:Y:S02]  /*1970*/  ISETP.LT.AND P3, PT, R14, UR12, P3 ;  /* 0x0000000c0e007c0c */ /* 0x000fe40009f61270 */
[----:B------:R-:W-:Y:S02]  /*1980*/  LEA.HI.X.SX32 R35, R22, R41, 0x1, P6 ;  /* 0x0000002916237211 */ /* 0x000fe400030f0eff */
[----:B------:R-:W-:Y:S02]  /*1990*/  ISETP.LT.AND P5, PT, R15, UR12, P5 ;  /* 0x0000000c0f007c0c */ /* 0x000fe4000afa1270 */
[----:B------:R-:W-:-:S02]  /*19a0*/  ISETP.LT.AND P0, PT, R39, UR12, P0 ;  /* 0x0000000c27007c0c */ /* 0x000fc40008701270 */
[CC--:B------:R-:W-:Y:S02]  /*19b0*/  LEA R38, P6, R46.reuse, R40.reuse, 0x1 ;  /* 0x000000282e267211 */ /* 0x0c0fe400078c08ff */
[----:B------:R-:W-:Y:S02]  /*19c0*/  ISETP.LT.AND P4, PT, R45, UR12, P4 ;  /* 0x0000000c2d007c0c */ /* 0x000fe4000a781270 */
[----:B------:R-:W-:Y:S02]  /*19d0*/  LEA.HI.X.SX32 R39, R46, R41, 0x1, P6 ;  /* 0x000000292e277211 */ /* 0x000fe400030f0eff */
[----:B------:R-:W-:Y:S02]  /*19e0*/  LEA R40, P6, R26, R40, 0x1 ;  /* 0x000000281a287211 */ /* 0x000fe400078c08ff */
[----:B------:R-:W-:Y:S01]  /*19f0*/  PRMT R53, RZ, 0x7610, R53 ;  /* 0x00007610ff357816 */ /* 0x000fe20000000035 */
[----:B------:R-:W-:Y:S01]  /*1a00*/  IMAD R22, R54, 0x2, R24 ;  /* 0x0000000236167824 */ /* 0x000fe200078e0218 */
[----:B------:R-:W-:-:S02]  /*1a10*/  PRMT R51, RZ, 0x7610, R51 ;  /* 0x00007610ff337816 */ /* 0x000fc40000000033 */
[----:B------:R-:W-:Y:S02]  /*1a20*/  PRMT R50, RZ, 0x7610, R50 ;  /* 0x00007610ff327816 */ /* 0x000fe40000000032 */
[----:B------:R-:W-:Y:S01]  /*1a30*/  PRMT R49, RZ, 0x7610, R49 ;  /* 0x00007610ff317816 */ /* 0x000fe20000000031 */
[----:B------:R-:W5:Y:S01]  /*1a40*/  @P1 LDG.E.U16 R53, desc[UR30][R30.64] ;  /* 0x0000001e1e351981 */ /* 0x000f62000c1e1500 */
[----:B------:R-:W-:Y:S02]  /*1a50*/  PRMT R48, RZ, 0x7610, R48 ;  /* 0x00007610ff307816 */ /* 0x000fe40000000030 */
[----:B------:R-:W-:Y:S01]  /*1a60*/  PRMT R47, RZ, 0x7610, R47 ;  /* 0x00007610ff2f7816 */ /* 0x000fe2000000002f */
[----:B------:R-:W5:Y:S01]  /*1a70*/  @P3 LDG.E.U16 R51, desc[UR30][R22.64] ;  /* 0x0000001e16333981 */ /* 0x000f62000c1e1500 */
[----:B------:R-:W-:Y:S02]  /*1a80*/  PRMT R46, RZ, 0x7610, R46 ;  /* 0x00007610ff2e7816 */ /* 0x000fe4000000002e */
[----:B------:R-:W-:Y:S01]  /*1a90*/  PRMT R45, RZ, 0x7610, R45 ;  /* 0x00007610ff2d7816 */ /* 0x000fe2000000002d */
[----:B------:R0:W5:Y:S01]  /*1aa0*/  @P5 LDG.E.U16 R50, desc[UR30][R16.64] ;  /* 0x0000001e10325981 */ /* 0x000162000c1e1500 */
[----:B------:R-:W-:-:S03]  /*1ab0*/  LEA.HI.X.SX32 R41, R26, R41, 0x1, P6 ;  /* 0x000000291a297211 */ /* 0x000fc600030f0eff */
[----:B------:R-:W5:Y:S04]  /*1ac0*/  @P0 LDG.E.U16 R49, desc[UR30][R32.64] ;  /* 0x0000001e20310981 */ /* 0x000f68000c1e1500 */
[----:B------:R-:W5:Y:S04]  /*1ad0*/  @P4 LDG.E.U16 R48, desc[UR30][R38.64] ;  /* 0x0000001e26304981 */ /* 0x000f68000c1e1500 */
[----:B------:R-:W5:Y:S04]  /*1ae0*/  @P4 LDG.E.U16 R47, desc[UR30][R34.64] ;  /* 0x0000001e222f4981 */ /* 0x000f68000c1e1500 */
[----:B------:R-:W5:Y:S04]  /*1af0*/  @P4 LDG.E.U16 R46, desc[UR30][R36.64] ;  /* 0x0000001e242e4981 */ /* 0x000f68000c1e1500 */
[----:B------:R-:W5:Y:S01]  /*1b00*/  @P4 LDG.E.U16 R45, desc[UR30][R40.64] ;  /* 0x0000001e282d4981 */ /* 0x000f62000c1e1500 */
[----:B0-----:R-:W-:-:S02]  /*1b10*/  LOP3.LUT R16, R0, 0x3f, RZ, 0xc0, !PT ;  /* 0x0000003f00107812 */ /* 0x001fc400078ec0ff */
[----:B------:R-:W-:Y:S02]  /*1b20*/  SHF.R.S32.HI R17, RZ, 0x6, R0 ;  /* 0x00000006ff117819 */ /* 0x000fe40000011400 */
[----:B------:R-:W-:Y:S01]  /*1b30*/  SHF.R.S32.HI R23, RZ, 0x1f, R66 ;  /* 0x0000001fff177819 */ /* 0x000fe20000011442 */
[----:B------:R-:W-:Y:S01]  /*1b40*/  IMAD.SHL.U32 R16, R16, 0x2, RZ ;  /* 0x0000000210107824 */ /* 0x000fe200078e00ff */
[----:B------:R-:W-:Y:S02]  /*1b50*/  SGXT R17, R17, 0x1 ;  /* 0x000000011111781a */ /* 0x000fe40000000200 */
[----:B------:R-:W-:Y:S02]  /*1b60*/  SHF.L.U64.HI R66, R66, 0x1, R23 ;  /* 0x0000000142427819 */ /* 0x000fe40000010217 */
[----:B------:R-:W-:Y:S02]  /*1b70*/  LOP3.LUT R16, R16, 0x90, R17, 0x78, !PT ;  /* 0x0000009010107812 */ /* 0x000fe400078e7811 */
[----:B------:R-:W-:-:S02]  /*1b80*/  SHF.R.S32.HI R26, RZ, 0x1f, R27 ;  /* 0x0000001fff1a7819 */ /* 0x000fc4000001141b */
[----:B------:R-:W-:Y:S02]  /*1b90*/  SHF.R.S32.HI R25, RZ, 0x1f, R42 ;  /* 0x0000001fff197819 */ /* 0x000fe4000001142a */
[-C--:B------:R-:W-:Y:S02]  /*1ba0*/  LEA R22, P0, R27, R18.reuse, 0x1 ;  /* 0x000000121b167211 */ /* 0x080fe400078008ff */
[----:B------:R-:W-:Y:S02]  /*1bb0*/  SHF.R.S32.HI R17, RZ, 0x1f, R43 ;  /* 0x0000001fff117819 */ /* 0x000fe4000001142b */
[-C--:B------:R-:W-:Y:S02]  /*1bc0*/  LEA R23, P1, R42, R18.reuse, 0x1 ;  /* 0x000000122a177211 */ /* 0x080fe400078208ff */
[----:B------:R-:W-:Y:S01]  /*1bd0*/  LEA R24, P3, R43, R18, 0x1 ;  /* 0x000000122b187211 */ /* 0x000fe200078608ff */
[----:B------:R-:W-:-:S04]  /*1be0*/  @!UP2 UIADD3 UR4, UPT, UPT, -UR7, 0x100000, URZ ;  /* 0x001000000704a890 */ /* 0x000fc8000fffe1ff */
[----:B------:R-:W-:Y:S02]  /*1bf0*/  @!UP2 USHF.L.U32 UR5, UR4, 0xb, URZ ;  /* 0x0000000b0405a899 */ /* 0x000fe400080006ff */
[----:B------:R-:W-:Y:S01]  /*1c00*/  @!UP2 USHF.L.U32 UR4, UR4, 0x1, URZ ;  /* 0x000000010404a899 */ /* 0x000fe200080006ff */
[-C--:B------:R-:W-:Y:S02]  /*1c10*/  LEA.HI.X R27, R27, R66.reuse, R26, 0x1, P0 ;  /* 0x000000421b1b7211 */ /* 0x080fe400000f0c1a */
[-C--:B------:R-:W-:Y:S02]  /*1c20*/  LEA.HI.X R42, R42, R66.reuse, R25, 0x1, P1 ;  /* 0x000000422a2a7211 */ /* 0x080fe400008f0c19 */
[----:B------:R-:W-:Y:S02]  /*1c30*/  LEA.HI.X R43, R43, R66, R17, 0x1, P3 ;  /* 0x000000422b2b7211 */ /* 0x000fe400018f0c11 */
[----:B------:R-:W-:Y:S02]  /*1c40*/  SHF.R.S32.HI R65, RZ, 0x1f, R44 ;  /* 0x0000001fff417819 */ /* 0x000fe4000001142c */
[----:B------:R-:W-:-:S02]  /*1c50*/  SHF.R.S32.HI R17, RZ, 0x1f, R57 ;  /* 0x0000001fff117819 */ /* 0x000fc40000011439 */
[CC--:B------:R-:W-:Y:S02]  /*1c60*/  LEA R25, P0, R44.reuse, R18.reuse, 0x1 ;  /* 0x000000122c197211 */ /* 0x0c0fe400078008ff */
[C---:B------:R-:W-:Y:S01]  /*1c70*/  LEA R26, P1, R57.reuse, R18, 0x1 ;  /* 0x00000012391a7211 */ /* 0x040fe200078208ff */
[----:B------:R-:W-:Y:S01]  /*1c80*/  VOTEU.ALL UP1, P2 ;  /* 0x0000000000ff7886 */ /* 0x000fe20001020000 */
[-C--:B------:R-:W-:Y:S02]  /*1c90*/  LEA.HI.X R44, R44, R66.reuse, R65, 0x1, P0 ;  /* 0x000000422c2c7211 */ /* 0x080fe400000f0c41 */
[----:B------:R-:W-:Y:S02]  /*1ca0*/  LEA.HI.X R57, R57, R66, R17, 0x1, P1 ;  /* 0x0000004239397211 */ /* 0x000fe400008f0c11 */
[----:B------:R-:W-:Y:S01]  /*1cb0*/  SHF.R.S32.HI R17, RZ, 0x1f, R56 ;  /* 0x0000001fff117819 */ /* 0x000fe20000011438 */
[----:B------:R0:W1:Y:S01]  /*1cc0*/  @!UP1 SYNCS.EXCH.64 URZ, [UR16+0x2808], UR4 ;  /* 0x0028080410ff95b2 */ /* 0x0000620008000100 */
[C---:B------:R-:W-:Y:S01]  /*1cd0*/  LEA R60, P0, R56.reuse, R18, 0x1 ;  /* 0x00000012383c7211 */ /* 0x040fe200078008ff */
[----:B--2---:R2:W-:Y:S03]  /*1ce0*/  STS.U16 [R16+UR16+0x400], R58 ;  /* 0x0004003a10007988 */ /* 0x0045e60008000410 */
[----:B------:R-:W-:-:S02]  /*1cf0*/  LEA.HI.X R56, R56, R66, R17, 0x1, P0 ;  /* 0x0000004238387211 */ /* 0x000fc400000f0c11 */
[----:B------:R-:W-:Y:S02]  /*1d00*/  LOP3.LUT R17, R16, 0x20, RZ, 0x3c, !PT ;  /* 0x0000002010117812 */ /* 0x000fe400078e3cff */
[----:B--2---:R-:W-:Y:S01]  /*1d10*/  SHF.R.S32.HI R58, RZ, 0x1f, R55 ;  /* 0x0000001fff3a7819 */ /* 0x004fe20000011437 */
[----:B------:R-:W-:Y:S02]  /*1d20*/  IMAD R65, R13, UR14, RZ ;  /* 0x0000000e0d417c24 */ /* 0x000fe4000f8e02ff */
[----:B------:R-:W-:-:S04]  /*1d30*/  IMAD R67, R15, UR14, RZ ;  /* 0x0000000e0f437c24 */ /* 0x000fc8000f8e02ff */
[----:B------:R-:W-:Y:S01]  /*1d40*/  IMAD.SHL.U32 R68, R67, 0x2, RZ ;  /* 0x0000000243447824 */ /* 0x000fe200078e00ff */
[----:B---3--:R2:W-:Y:S02]  /*1d50*/  STS.U16 [R16+UR16+0x800], R59 ;  /* 0x0008003b10007988 */ /* 0x0085e40008000410 */
[----:B--2---:R-:W-:-:S04]  /*1d60*/  LEA R59, P1, R55, R18, 0x1 ;  /* 0x00000012373b7211 */ /* 0x004fc800078208ff */
[----:B------:R-:W-:Y:S02]  /*1d70*/  LEA.HI.X R55, R55, R66, R58, 0x1, P1 ;  /* 0x0000004237377211 */ /* 0x000fe400008f0c3a */
[----:B------:R-:W-:Y:S01]  /*1d80*/  LEA R58, P0, R54, R18, 0x1 ;  /* 0x00000012363a7211 */ /* 0x000fe200078008ff */
[----:B----4-:R2:W-:Y:S02]  /*1d90*/  STS.U16 [R16+UR16+0xc00], R19 ;  /* 0x000c001310007988 */ /* 0x0105e40008000410 */
[----:B--2---:R-:W-:Y:S02]  /*1da0*/  IMAD R19, R10, UR14, RZ ;  /* 0x0000000e0a137c24 */ /* 0x004fe4000f8e02ff */
[----:B-----5:R2:W-:Y:S04]  /*1db0*/  STS.U16 [R16+UR16], R29 ;  /* 0x0000001d10007988 */ /* 0x0205e80008000410 */
[----:B------:R3:W-:Y:S01]  /*1dc0*/  STS.U16 [R17+UR16+0x900], R20 ;  /* 0x0009001411007988 */ /* 0x0007e20008000410 */
[----:B--2---:R-:W-:Y:S01]  /*1dd0*/  SHF.R.S32.HI R29, RZ, 0x1f, R54 ;  /* 0x0000001fff1d7819 */ /* 0x004fe20000011436 */
[----:B---3--:R-:W-:-:S03]  /*1de0*/  IMAD R20, R11, UR14, RZ ;  /* 0x0000000e0b147c24 */ /* 0x008fc6000f8e02ff */
[----:B------:R-:W-:Y:S01]  /*1df0*/  LEA.HI.X R54, R54, R66, R29, 0x1, P0 ;  /* 0x0000004236367211 */ /* 0x000fe200000f0c1d */
[----:B------:R2:W-:Y:S01]  /*1e00*/  STS.U16 [R17+UR16+0x500], R28 ;  /* 0x0005001c11007988 */ /* 0x0005e20008000410 */
[----:B------:R-:W-:-:S05]  /*1e10*/  IMAD.SHL.U32 R29, R20, 0x2, RZ ;  /* 0x00000002141d7824 */ /* 0x000fca00078e00ff */
[--C-:B------:R-:W-:Y:S01]  /*1e20*/  IADD3 R74, P3, P4, R29, UR8, R18.reuse ;  /* 0x000000081d4a7c10 */ /* 0x100fe2000fc7e012 */
[----:B--2---:R-:W-:Y:S02]  /*1e30*/  IMAD.SHL.U32 R28, R19, 0x2, RZ ;  /* 0x00000002131c7824 */ /* 0x004fe400078e00ff */
[----:B------:R-:W-:Y:S02]  /*1e40*/  IMAD.SHL.U32 R29, R65, 0x2, RZ ;  /* 0x00000002411d7824 */ /* 0x000fe400078e00ff */
[----:B------:R-:W-:Y:S01]  /*1e50*/  IMAD.HI R19, R19, 0x2, RZ ;  /* 0x0000000213137827 */ /* 0x000fe200078e02ff */
[--C-:B------:R-:W-:Y:S02]  /*1e60*/  IADD3 R28, P5, P6, R28, UR8, R18.reuse ;  /* 0x000000081c1c7c10 */ /* 0x100fe4000febe012 */
[----:B------:R-:W-:Y:S02]  /*1e70*/  IADD3 R76, P0, P1, R29, UR8, R18 ;  /* 0x000000081d4c7c10 */ /* 0x000fe4000f91e012 */
[----:B------:R-:W-:-:S02]  /*1e80*/  IADD3.X R29, PT, PT, R19, UR9, R66, P5, P6 ;  /* 0x00000009131d7c10 */ /* 0x000fc4000afec442 */
[----:B------:R-:W-:Y:S02]  /*1e90*/  IADD3 R68, P5, P6, R68, UR8, R18 ;  /* 0x0000000844447c10 */ /* 0x000fe4000febe012 */
[C---:B------:R-:W-:Y:S02]  /*1ea0*/  LOP3.LUT R18, R16.reuse, 0x40, RZ, 0x3c, !PT ;  /* 0x0000004010127812 */ /* 0x040fe400078e3cff */
[----:B------:R-:W-:Y:S01]  /*1eb0*/  LOP3.LUT R19, R16, 0x60, RZ, 0x3c, !PT ;  /* 0x0000006010137812 */ /* 0x000fe200078e3cff */
[----:B------:R-:W-:Y:S01]  /*1ec0*/  STS.U16 [R17+UR16+0xd00], R64 ;  /* 0x000d004011007988 */ /* 0x000fe20008000410 */
[----:B0-----:R-:W-:-:S04]  /*1ed0*/  USHF.R.S32.HI UR4, URZ, 0x1f, UR32 ;  /* 0x0000001fff047899 */ /* 0x001fc80008011420 */
[----:B------:R-:W-:Y:S01]  /*1ee0*/  ULEA.HI UR4, UR4, UR32, URZ, 0x5 ;  /* 0x0000002004047291 */ /* 0x000fe2000f8f28ff */
[----:B------:R-:W-:Y:S04]  /*1ef0*/  STS.U16 [R17+UR16+0x100], R63 ;  /* 0x0001003f11007988 */ /* 0x000fe80008000410 */
[----:B------:R-:W-:Y:S04]  /*1f00*/  STS.U16 [R18+UR16+0x600], R21 ;  /* 0x0006001512007988 */ /* 0x000fe80008000410 */
[----:B------:R0:W-:Y:S04]  /*1f10*/  STS.U16 [R18+UR16+0xa00], R62 ;  /* 0x000a003e12007988 */ /* 0x0001e80008000410 */
[----:B------:R2:W-:Y:S01]  /*1f20*/  STS.U16 [R18+UR16+0xe00], R61 ;  /* 0x000e003d12007988 */ /* 0x0005e20008000410 */
[----:B------:R-:W-:-:S03]  /*1f30*/  USHF.R.S32.HI UR4, URZ, 0x5, UR4 ;  /* 0x00000005ff047899 */ /* 0x000fc60008011404 */
[----:B------:R3:W-:Y:S04]  /*1f40*/  STS.U16 [R18+UR16+0x200], R53 ;  /* 0x0002003512007988 */ /* 0x0007e80008000410 */
[----:B------:R3:W-:Y:S04]  /*1f50*/  STS.U16 [R19+UR16+0x700], R52 ;  /* 0x0007003413007988 */ /* 0x0007e80008000410 */
[----:B------:R3:W-:Y:S04]  /*1f60*/  STS.U16 [R19+UR16+0xb00], R51 ;  /* 0x000b003313007988 */ /* 0x0007e80008000410 */
[----:B------:R3:W-:Y:S04]  /*1f70*/  STS.U16 [R19+UR16+0xf00], R50 ;  /* 0x000f003213007988 */ /* 0x0007e80008000410 */
[----:B------:R3:W-:Y:S04]  /*1f80*/  STS.U16 [R19+UR16+0x300], R49 ;  /* 0x0003003113007988 */ /* 0x0007e80008000410 */
[----:B------:R3:W-:Y:S04]  /*1f90*/  STS.U16 [R16+UR16+0x2200], R48 ;  /* 0x0022003010007988 */ /* 0x0007e80008000410 */
[----:B------:R3:W-:Y:S04]  /*1fa0*/  STS.U16 [R16+UR16+0x2000], R47 ;  /* 0x0020002f10007988 */ /* 0x0007e80008000410 */
[----:B------:R3:W-:Y:S04]  /*1fb0*/  STS.U16 [R17+UR16+0x2100], R46 ;  /* 0x0021002e11007988 */ /* 0x0007e80008000410 */
[----:B------:R3:W-:Y:S01]  /*1fc0*/  STS.U16 [R17+UR16+0x2300], R45 ;  /* 0x0023002d11007988 */ /* 0x0007e20008000410 */
[----:B-1----:R1:W-:Y:S06]  /*1fd0*/  MEMBAR.ALL.CTA ;  /* 0x0000000000007992 */ /* 0x0023ec0000008000 */
[----:B-1----:R-:W1:Y:S01]  /*1fe0*/  FENCE.VIEW.ASYNC.S ;  /* 0x00000000000073c6 */ /* 0x002e620000000000 */
[----:B------:R-:W-:Y:S01]  /*1ff0*/  UISETP.LT.AND UP1, UPT, UR4, 0x1, UPT ;  /* 0x000000010400788c */ /* 0x000fe2000bf21270 */
[----:B------:R-:W-:-:S03]  /*2000*/  IMAD.HI R20, R20, 0x2, RZ ;  /* 0x0000000214147827 */ /* 0x000fc600078e02ff */
[----:B------:R-:W-:Y:S01]  /*2010*/  USEL UR4, UR4, 0x1, !UP1 ;  /* 0x0000000104047887 */ /* 0x000fe2000c800000 */
[----:B------:R-:W-:Y:S01]  /*2020*/  IMAD.HI R67, R67, 0x2, RZ ;  /* 0x0000000243437827 */ /* 0x000fe200078e02ff */
[----:B------:R-:W-:Y:S01]  /*2030*/  UISETP.NE.U32.AND UP1, UPT, UR19, URZ, UPT ;  /* 0x000000ff1300728c */ /* 0x000fe2000bf25070 */
[--C-:B------:R-:W-:Y:S02]  /*2040*/  IADD3.X R75, PT, PT, R20, UR9, R66.reuse, P3, P4 ;  /* 0x00000009144b7c10 */ /* 0x100fe40009fe8442 */
[----:B------:R-:W-:Y:S01]  /*2050*/  IMAD.HI R65, R65, 0x2, RZ ;  /* 0x0000000241417827 */ /* 0x000fe200078e02ff */
[----:B------:R-:W-:Y:S01]  /*2060*/  UISETP.LT.OR UP2, UPT, UR32, 0x20, UP1 ;  /* 0x000000202000788c */ /* 0x000fe20008f41670 */
[----:B------:R-:W-:Y:S01]  /*2070*/  IADD3.X R69, PT, PT, R67, UR9, R66, P5, P6 ;  /* 0x0000000943457c10 */ /* 0x000fe2000afec442 */
[----:B-1----:R-:W-:Y:S01]  /*2080*/  BAR.SYNC.DEFER_BLOCKING 0x0 ;  /* 0x0000000000007b1d */ /* 0x002fe20000010000 */
[----:B0-----:R-:W-:Y:S02]  /*2090*/  IADD3 R62, P4, PT, R22, UR8, RZ ;  /* 0x00000008163e7c10 */ /* 0x001fe4000ff9e0ff */
[----:B------:R-:W-:-:S02]  /*20a0*/  IADD3 R22, P5, PT, R23, UR8, RZ ;  /* 0x0000000817167c10 */ /* 0x000fc4000ffbe0ff */
[----:B------:R-:W-:Y:S02]  /*20b0*/  IADD3 R24, P3, PT, R24, UR8, RZ ;  /* 0x0000000818187c10 */ /* 0x000fe4000ff7e0ff */
[----:B------:R-:W-:Y:S02]  /*20c0*/  IADD3.X R77, PT, PT, R65, UR9, R66, P0, P1 ;  /* 0x00000009414d7c10 */ /* 0x000fe400087e2442 */
[----:B------:R-:W-:Y:S02]  /*20d0*/  IADD3 R20, P0, PT, R25, UR8, RZ ;  /* 0x0000000819147c10 */ /* 0x000fe4000ff1e0ff */
[----:B------:R-:W-:Y:S02]  /*20e0*/  IADD3.X R63, PT, PT, R27, UR9, RZ, P4, !PT ;  /* 0x000000091b3f7c10 */ /* 0x000fe4000a7fe4ff */
[----:B------:R-:W-:Y:S02]  /*20f0*/  IADD3.X R23, PT, PT, R42, UR9, RZ, P5, !PT ;  /* 0x000000092a177c10 */ /* 0x000fe4000affe4ff */
[----:B------:R-:W-:-:S02]  /*2100*/  IADD3.X R25, PT, PT, R43, UR9, RZ, P3, !PT ;  /* 0x000000092b197c10 */ /* 0x000fc40009ffe4ff */
[----:B------:R-:W-:Y:S02]  /*2110*/  IADD3 R26, P1, PT, R26, UR8, RZ ;  /* 0x000000081a1a7c10 */ /* 0x000fe4000ff3e0ff */
[----:B------:R-:W-:Y:S02]  /*2120*/  IADD3 R60, P4, PT, R60, UR8, RZ ;  /* 0x000000083c3c7c10 */ /* 0x000fe4000ff9e0ff */
[----:B------:R-:W-:Y:S02]  /*2130*/  IADD3 R64, P5, PT, R59, UR8, RZ ;  /* 0x000000083b407c10 */ /* 0x000fe4000ffbe0ff */
[----:B------:R-:W-:Y:S01]  /*2140*/  IADD3 R58, P3, PT, R58, UR8, RZ ;  /* 0x000000083a3a7c10 */ /* 0x000fe2000ff7e0ff */
[----:B------:R-:W-:Y:S01]  /*2150*/  UIADD3 UR7, UPT, UPT, UR4, -0x1, URZ ;  /* 0xffffffff04077890 */ /* 0x000fe2000fffe0ff */
[----:B------:R-:W-:Y:S02]  /*2160*/  IADD3.X R21, PT, PT, R44, UR9, RZ, P0, !PT ;  /* 0x000000092c157c10 */ /* 0x000fe400087fe4ff */
[----:B------:R-:W-:-:S02]  /*2170*/  IADD3.X R27, PT, PT, R57, UR9, RZ, P1, !PT ;  /* 0x00000009391b7c10 */ /* 0x000fc40008ffe4ff */
[----:B--2---:R-:W-:Y:S02]  /*2180*/  IADD3.X R61, PT, PT, R56, UR9, RZ, P4, !PT ;  /* 0x00000009383d7c10 */ /* 0x004fe4000a7fe4ff */
[----:B------:R-:W-:Y:S02]  /*2190*/  IADD3.X R65, PT, PT, R55, UR9, RZ, P5, !PT ;  /* 0x0000000937417c10 */ /* 0x000fe4000affe4ff */
[----:B------:R-:W-:Y:S01]  /*21a0*/  IADD3.X R59, PT, PT, R54, UR9, RZ, P3, !PT ;  /* 0x00000009363b7c10 */ /* 0x000fe20009ffe4ff */
[----:B------:R-:W-:Y:S01]  /*21b0*/  UMOV UR6, URZ ;  /* 0x000000ff00067c82 */ /* 0x000fe20008000000 */
[----:B------:R-:W-:Y:S02]  /*21c0*/  USHF.L.U32 UR14, UR14, 0x5, URZ ;  /* 0x000000050e0e7899 */ /* 0x000fe400080006ff */
[----:B------:R-:W-:Y:S02]  /*21d0*/  USHF.L.U32 UR15, UR15, 0x5, URZ ;  /* 0x000000050f0f7899 */ /* 0x000fe400080006ff */
[----:B------:R-:W-:Y:S01]  /*21e0*/  UISETP.NE.U32.AND UP3, UPT, UR7, URZ, UPT ;  /* 0x000000ff0700728c */ /* 0x000fe2000bf65070 */
[----:B---3--:R-:W-:Y:S10]  /*21f0*/  BRA.U UP2, `(.L_x_6) ;  /* 0x0000000102687547 */ /* 0x008ff4000b800000 */
[----:B------:R-:W-:Y:S02]  /*2200*/  UIADD3 UR4, UPT, UPT, UR16, 0x2000, URZ ;  /* 0x0000200010047890 */ /* 0x000fe4000fffe0ff */
[----:B------:R-:W-:Y:S02]  /*2210*/  USHF.R.U32.HI UR8, URZ, 0x4, UR16 ;  /* 0x00000004ff087899 */ /* 0x000fe40008011610 */
[----:B------:R-:W-:Y:S02]  /*2220*/  USHF.R.U32.HI UR4, URZ, 0x4, UR4 ;  /* 0x00000004ff047899 */ /* 0x000fe40008011604 */
[----:B------:R-:W-:Y:S02]  /*2230*/  USGXT.U32 UR8, UR8, 0xe ;  /* 0x0000000e0808789a */ /* 0x000fe40008000000 */
[----:B------:R-:W-:Y:S01]  /*2240*/  USGXT.U32 UR10, UR4, 0xe ;  /* 0x0000000e040a789a */ /* 0x000fe20008000000 */
[----:B------:R-:W-:Y:S01]  /*2250*/  UMOV UR20, 0x80 ;  /* 0x0000008000147882 */ /* 0x000fe20000000000 */
[----:B------:R-:W-:Y:S01]  /*2260*/  UMOV UR21, 0x40004040 ;  /* 0x4000404000157882 */ /* 0x000fe20000000000 */
[----:B------:R-:W-:Y:S01]  /*2270*/  UMOV UR22, 0xfffffffe ;  /* 0xfffffffe00167882 */ /* 0x000fe20000000000 */
[----:B------:R-:W-:Y:S01]  /*2280*/  UMOV UR23, 0x7fffbfdf ;  /* 0x7fffbfdf00177882 */ /* 0x000fe20000000000 */
[----:B------:R-:W-:Y:S01]  /*2290*/  UMOV UR9, URZ ;  /* 0x000000ff00097c82 */ /* 0x000fe20008000000 */
[----:B------:R-:W-:Y:S01]  /*22a0*/  UMOV UR11, URZ ;  /* 0x000000ff000b7c82 */ /* 0x000fe20008000000 */
[----:B------:R-:W-:-:S02]  /*22b0*/  UIADD3.64 UR20, UPT, UPT, UR8, UR20, URZ ;  /* 0x0000001408147297 */ /* 0x000fc4000fffe0ff */
[----:B------:R-:W-:Y:S01]  /*22c0*/  UIADD3.64 UR22, UPT, UPT, UR10, -UR22, URZ ;  /* 0x800000160a167297 */ /* 0x000fe2000fffe0ff */
[----:B------:R-:W-:Y:S01]  /*22d0*/  UMOV UR24, 0x0 ;  /* 0x0000000000187882 */ /* 0x000fe20000000000 */
[----:B------:R-:W-:Y:S01]  /*22e0*/  UMOV UR25, 0x4048490 ;  /* 0x0404849000197882 */ /* 0x000fe20000000000 */
[----:B------:R-:W-:Y:S01]  /*22f0*/  UMOV UR4, UR18 ;  /* 0x0000001200047c82 */ /* 0x000fe20008000000 */
[----:B------:R-:W-:Y:S01]  /*2300*/  UMOV UR5, URZ ;  /* 0x000000ff00057c82 */ /* 0x000fe20008000000 */
[----:B------:R-:W-:Y:S01]  /*2310*/  UMOV UR9, 0x40004040 ;  /* 0x4000404000097882 */ /* 0x000fe20000000000 */
[----:B------:R-:W-:Y:S01]  /*2320*/  UMOV UR11, 0x80004020 ;  /* 0x80004020000b7882 */ /* 0x000fe20000000000 */
[----:B------:R-:W-:Y:S01]  /*2330*/  UMOV UR26, 0x0 ;  /* 0x00000000001a7882 */ /* 0x000fe20000000000 */
[----:B------:R-:W-:Y:S01]  /*2340*/  UMOV UR27, 0x4048490 ;  /* 0x04048490001b7882 */ /* 0x000fe20000000000 */
[----:B------:R-:W-:Y:S01]  /*2350*/  UMOV UR4, UR4 ;  /* 0x0000000400047c82 */ /* 0x000fe20008000000 */
[----:B------:R0:W-:Y:S01]  /*2360*/  UTCHMMA gdesc[UR8], gdesc[UR10], tmem[UR17], tmem[UR24], idesc[UR25], !UPT ;  /* 0x00ff180a080075ea */ /* 0x0001e2000f800011 */
[----:B------:R0:W-:Y:S01]  /*2370*/  UTCHMMA gdesc[UR20], gdesc[UR22], tmem[UR17], tmem[UR26], idesc[UR27], UPT ;  /* 0x00ff1a16140075ea */ /* 0x0001e2000b800011 */
[----:B------:R0:W-:Y:S01]  /*2380*/  UTCBAR [UR4], URZ ;  /* 0x000000ff040073e9 */ /* 0x0001e200080000ff */
[----:B------:R-:W-:Y:S01]  /*2390*/  NOP ;  /* 0x0000000000007918 */ /* 0x000fe20000000000 */
.L_x_6:
[----:B------:R-:W-:Y:S05]  /*23a0*/  BRA.U !UP3, `(.L_x_7) ;  /* 0x000000090be87547 */ /* 0x000fea000b800000 */
[----:B0-----:R-:W-:Y:S01]  /*23b0*/  UIADD3 UR4, UPT, UPT, UR16, 0x1000, URZ ;  /* 0x0000100010047890 */ /* 0x001fe2000fffe0ff */
[----:B------:R-:W-:Y:S01]  /*23c0*/  IMAD.MOV.U32 R46, RZ, RZ, R22 ;  /* 0x000000ffff2e7224 */ /* 0x000fe200078e0016 */
[----:B------:R-:W-:Y:S01]  /*23d0*/  UIADD3 UR5, UPT, UPT, UR16, 0x2400, URZ ;  /* 0x0000240010057890 */ /* 0x000fe2000fffe0ff */
[----:B------:R-:W-:Y:S01]  /*23e0*/  IMAD.MOV.U32 R47, RZ, RZ, R23 ;  /* 0x000000ffff2f7224 */ /* 0x000fe200078e0017 */
[----:B------:R-:W-:Y:S01]  /*23f0*/  USHF.R.U32.HI UR4, URZ, 0x4, UR4 ;  /* 0x00000004ff047899 */ /* 0x000fe20008011604 */
[----:B------:R-:W-:Y:S01]  /*2400*/  IMAD.MOV.U32 R44, RZ, RZ, R24 ;  /* 0x000000ffff2c7224 */ /* 0x000fe200078e0018 */
[----:B------:R-:W-:Y:S01]  /*2410*/  USHF.R.U32.HI UR5, URZ, 0x4, UR5 ;  /* 0x00000004ff057899 */ /* 0x000fe20008011605 */
[----:B------:R-:W-:Y:S01]  /*2420*/  IMAD.MOV.U32 R45, RZ, RZ, R25 ;  /* 0x000000ffff2d7224 */ /* 0x000fe200078e0019 */
[----:B------:R-:W-:Y:S01]  /*2430*/  USGXT.U32 UR8, UR4, 0xe ;  /* 0x0000000e0408789a */ /* 0x000fe20008000000 */
[----:B------:R-:W-:Y:S01]  /*2440*/  IMAD.MOV.U32 R42, RZ, RZ, R20 ;  /* 0x000000ffff2a7224 */ /* 0x000fe200078e0014 */
[----:B------:R-:W-:Y:S01]  /*2450*/  USGXT.U32 UR10, UR5, 0xe ;  /* 0x0000000e050a789a */ /* 0x000fe20008000000 */
[----:B------:R-:W-:Y:S01]  /*2460*/  IMAD.MOV.U32 R43, RZ, RZ, R21 ;  /* 0x000000ffff2b7224 */ /* 0x000fe200078e0015 */
[----:B------:R-:W-:Y:S01]  /*2470*/  UMOV UR20, 0x80 ;  /* 0x0000008000147882 */ /* 0x000fe20000000000 */
[----:B------:R-:W-:Y:S01]  /*2480*/  IMAD.MOV.U32 R48, RZ, RZ, R62 ;  /* 0x000000ffff307224 */ /* 0x000fe200078e003e */
[----:B------:R-:W-:Y:S01]  /*2490*/  UMOV UR21, 0x40004040 ;  /* 0x4000404000157882 */ /* 0x000fe20000000000 */
[----:B------:R-:W-:Y:S01]  /*24a0*/  IMAD.MOV.U32 R49, RZ, RZ, R63 ;  /* 0x000000ffff317224 */ /* 0x000fe200078e003f */
[----:B------:R-:W-:Y:S01]  /*24b0*/  UMOV UR22, 0xfffffffe ;  /* 0xfffffffe00167882 */ /* 0x000fe20000000000 */
[----:B------:R-:W-:Y:S01]  /*24c0*/  IMAD.MOV.U32 R20, RZ, RZ, R60 ;  /* 0x000000ffff147224 */ /* 0x000fe200078e003c */
[----:B------:R-:W-:Y:S01]  /*24d0*/  UMOV UR23, 0x7fffbfdf ;  /* 0x7fffbfdf00177882 */ /* 0x000fe20000000000 */
[----:B------:R-:W-:Y:S01]  /*24e0*/  IMAD.MOV.U32 R21, RZ, RZ, R61 ;  /* 0x000000ffff157224 */ /* 0x000fe200078e003d */
[----:B------:R-:W-:Y:S01]  /*24f0*/  UMOV UR9, URZ ;  /* 0x000000ff00097c82 */ /* 0x000fe20008000000 */
[----:B------:R-:W-:Y:S01]  /*2500*/  IMAD.MOV.U32 R22, RZ, RZ, R64 ;  /* 0x000000ffff167224 */ /* 0x000fe200078e0040 */
[----:B------:R-:W-:Y:S01]  /*2510*/  UMOV UR11, URZ ;  /* 0x000000ff000b7c82 */ /* 0x000fe20008000000 */
[----:B------:R-:W-:Y:S01]  /*2520*/  IMAD.MOV.U32 R23, RZ, RZ, R65 ;  /* 0x000000ffff177224 */ /* 0x000fe200078e0041 */
[----:B------:R-:W-:Y:S01]  /*2530*/  UIADD3 UR19, UPT, UPT, UR12, -0x20, URZ ;  /* 0xffffffe00c137890 */ /* 0x000fe2000fffe0ff */
[----:B------:R-:W-:Y:S01]  /*2540*/  IMAD.MOV.U32 R24, RZ, RZ, R58 ;  /* 0x000000ffff187224 */ /* 0x000fe200078e003a */
[----:B------:R-:W-:Y:S01]  /*2550*/  UIADD3.64 UR20, UPT, UPT, UR8, UR20, URZ ;  /* 0x0000001408147297 */ /* 0x000fe2000fffe0ff */
[----:B------:R-:W-:Y:S01]  /*2560*/  IMAD.MOV.U32 R25, RZ, RZ, R59 ;  /* 0x000000ffff197224 */ /* 0x000fe200078e003b */
[----:B------:R-:W-:Y:S01]  /*2570*/  UMOV UR12, UR7 ;  /* 0x00000007000c7c82 */ /* 0x000fe20008000000 */
[----:B------:R-:W-:Y:S01]  /*2580*/  UIADD3.64 UR22, UPT, UPT, UR10, -UR22, URZ ;  /* 0x800000160a167297 */ /* 0x000fe2000fffe0ff */
[----:B------:R-:W-:Y:S01]  /*2590*/  UMOV UR5, 0x1 ;  /* 0x0000000100057882 */ /* 0x000fe20000000000 */
[----:B------:R-:W-:-:S10]  /*25a0*/  UMOV UR4, URZ ;  /* 0x000000ff00047c82 */ /* 0x000fd40008000000 */
.L_x_10:
[----:B------:R-:W-:Y:S01]  /*25b0*/  USHF.L.U32 UR6, UR6, 0x1f, URZ ;  /* 0x0000001f06067899 */ /* 0x000fe200080006ff */
[C---:B0-----:R-:W-:Y:S01]  /*25c0*/  LOP3.LUT R51, R2.reuse, 0x2, RZ, 0xfc, !PT ;  /* 0x0000000202337812 */ /* 0x041fe200078efcff */
[----:B------:R-:W-:Y:S01]  /*25d0*/  IMAD.U32 R53, RZ, RZ, UR14 ;  /* 0x0000000eff357e24 */ /* 0x000fe2000f8e00ff */
[----:B------:R-:W-:Y:S01]  /*25e0*/  LOP3.LUT R50, R2, 0x8, RZ, 0xfc, !PT ;  /* 0x0000000802327812 */ /* 0x000fe200078efcff */
[----:B------:R-:W-:Y:S01]  /*25f0*/  IMAD.U32 R55, RZ, RZ, UR14 ;  /* 0x0000000eff377e24 */ /* 0x000fe2000f8e00ff */
[----:B------:R-:W-:Y:S01]  /*2600*/  ISETP.GE.AND P0, PT, R51, UR19, PT ;  /* 0x0000001333007c0c */ /* 0x000fe2000bf06270 */
[----:B------:R-:W-:Y:S01]  /*2610*/  IMAD.U32 R52, RZ, RZ, UR6 ;  /* 0x00000006ff347e24 */ /* 0x000fe2000f8e00ff */
[----:B------:R-:W-:Y:S01]  /*2620*/  ISETP.GE.AND P4, PT, R50, UR19, PT ;  /* 0x0000001332007c0c */ /* 0x000fe2000bf86270 */
[----:B------:R-:W-:Y:S01]  /*2630*/  IMAD.U32 R51, RZ, RZ, UR14 ;  /* 0x0000000eff337e24 */ /* 0x000fe2000f8e00ff */
[----:B------:R-:W-:Y:S01]  /*2640*/  ISETP.GE.AND P1, PT, R2, UR19, PT ;  /* 0x0000001302007c0c */ /* 0x000fe2000bf26270 */
[----:B------:R-:W0:Y:S01]  /*2650*/  SYNCS.PHASECHK.TRANS64.TRYWAIT P5, [UR18], R52 ;  /* 0x00000034ff0075a7 */ /* 0x000e2200080a1112 */
[----:B------:R-:W-:Y:S01]  /*2660*/  ISETP.GE.AND P3, PT, R7, UR19, PT ;  /* 0x0000001307007c0c */ /* 0x000fe2000bf66270 */
[----:B------:R-:W-:-:S04]  /*2670*/  IMAD.WIDE R26, R51, 0x2, R26 ;  /* 0x00000002331a7825 */ /* 0x000fc800078e021a */
[----:B------:R-:W-:-:S04]  /*2680*/  IMAD.WIDE R48, R53, 0x2, R48 ;  /* 0x0000000235307825 */ /* 0x000fc800078e0230 */
[----:B------:R-:W-:Y:S01]  /*2690*/  IMAD.WIDE R72, R55, 0x2, R72 ;  /* 0x0000000237487825 */ /* 0x000fe200078e0248 */
[----:B0-----:R-:W-:Y:S06]  /*26a0*/  @!P5 BRA `(.L_x_8) ;  /* 0x000000100054d947 */ /* 0x001fec0003800000 */
.L_x_16:
[----:B------:R-:W-:Y:S01]  /*26b0*/  PRMT R50, RZ, 0x7610, R50 ;  /* 0x00007610ff327816 */ /* 0x000fe20000000032 */
[----:B------:R-:W-:Y:S01]  /*26c0*/  IMAD.U32 R53, RZ, RZ, UR14 ;  /* 0x0000000eff357e24 */ /* 0x000fe2000f8e00ff */
[----:B------:R-:W-:Y:S01]  /*26d0*/  ISETP.GE.AND P6, PT, R10, UR19, PT ;  /* 0x000000130a007c0c */ /* 0x000fe2000bfc6270 */
[----:B------:R-:W-:Y:S01]  /*26e0*/  IMAD.U32 R55, RZ, RZ, UR14 ;  /* 0x0000000eff377e24 */ /* 0x000fe2000f8e00ff */
[----:B------:R-:W-:Y:S01]  /*26f0*/  PRMT R51, RZ, 0x7610, R51 ;  /* 0x00007610ff337816 */ /* 0x000fe20000000033 */
[----:B------:R-:W-:Y:S01]  /*2700*/  IMAD.U32 R57, RZ, RZ, UR14 ;  /* 0x0000000eff397e24 */ /* 0x000fe2000f8e00ff */
[----:B------:R-:W2:Y:S01]  /*2710*/  @!P1 LDG.E.U16 R50, desc[UR30][R72.64] ;  /* 0x0000001e48329981 */ /* 0x000ea2000c1e1500 */
[----:B------:R-:W-:Y:S01]  /*2720*/  IMAD.WIDE R28, R53, 0x2, R28 ;  /* 0x00000002351c7825 */ /* 0x000fe200078e021c */
[----:B------:R-:W-:Y:S02]  /*2730*/  PRMT R52, RZ, 0x7610, R52 ;  /* 0x00007610ff347816 */ /* 0x000fe40000000034 */
[----:B------:R-:W-:Y:S01]  /*2740*/  PRMT R53, RZ, 0x7610, R53 ;  /* 0x00007610ff357816 */ /* 0x000fe20000000035 */
[----:B------:R-:W3:Y:S01]  /*2750*/  @!P4 LDG.E.U16 R51, desc[UR30][R48.64] ;  /* 0x0000001e3033c981 */ /* 0x000ee2000c1e1500 */
[----:B------:R-:W-:-:S03]  /*2760*/  ISETP.GE.AND P5, PT, R4, UR19, PT ;  /* 0x0000001304007c0c */ /* 0x000fc6000bfa6270 */
[----:B------:R-:W4:Y:S04]  /*2770*/  @!P3 LDG.E.U16 R52, desc[UR30][R26.64] ;  /* 0x0000001e1a34b981 */ /* 0x000f28000c1e1500 */
[----:B------:R-:W5:Y:S01]  /*2780*/  @!P6 LDG.E.U16 R53, desc[UR30][R28.64] ;  /* 0x0000001e1c35e981 */ /* 0x000f62000c1e1500 */
[----:B------:R-:W-:Y:S01]  /*2790*/  IMAD.WIDE R46, R55, 0x2, R46 ;  /* 0x00000002372e7825 */ /* 0x000fe200078e022e */
[----:B------:R-:W-:Y:S02]  /*27a0*/  PRMT R54, RZ, 0x7610, R54 ;  /* 0x00007610ff367816 */ /* 0x000fe40000000036 */
[----:B------:R-:W-:Y:S01]  /*27b0*/  PRMT R55, RZ, 0x7610, R55 ;  /* 0x00007610ff377816 */ /* 0x000fe20000000037 */
[----:B------:R-:W-:Y:S01]  /*27c0*/  IMAD.WIDE R70, R57, 0x2, R70 ;  /* 0x0000000239467825 */ /* 0x000fe200078e0246 */
[----:B------:R-:W-:-:S02]  /*27d0*/  LOP3.LUT R58, R2, 0x4, RZ, 0xfc, !PT ;  /* 0x00000004023a7812 */ /* 0x000fc400078efcff */
[----:B------:R-:W-:Y:S01]  /*27e0*/  LOP3.LUT R56, R2, 0x6, RZ, 0xfc, !PT ;  /* 0x0000000602387812 */ /* 0x000fe200078efcff */
[----:B------:R-:W-:Y:S01]  /*27f0*/  IMAD.U32 R57, RZ, RZ, UR15 ;  /* 0x0000000fff397e24 */ /* 0x000fe2000f8e00ff */
[----:B------:R-:W5:Y:S01]  /*2800*/  @!P0 LDG.E.U16 R54, desc[UR30][R70.64] ;  /* 0x0000001e46368981 */ /* 0x000f62000c1e1500 */
[----:B------:R-:W-:Y:S01]  /*2810*/  IMAD.U32 R59, RZ, RZ, UR15 ;  /* 0x0000000fff3b7e24 */ /* 0x000fe2000f8e00ff */
[----:B------:R-:W-:Y:S01]  /*2820*/  ISETP.GE.AND P4, PT, R58, UR19, PT ;  /* 0x000000133a007c0c */ /* 0x000fe2000bf86270 */
[----:B------:R-:W-:Y:S01]  /*2830*/  IMAD.U32 R63, RZ, RZ, UR15 ;  /* 0x0000000fff3f7e24 */ /* 0x000fe2000f8e00ff */
[----:B------:R-:W5:Y:S01]  /*2840*/  @!P5 LDG.E.U16 R55, desc[UR30][R46.64] ;  /* 0x0000001e2e37d981 */ /* 0x000f62000c1e1500 */
[----:B------:R-:W-:Y:S01]  /*2850*/  IMAD.U32 R61, RZ, RZ, UR15 ;  /* 0x0000000fff3d7e24 */ /* 0x000fe2000f8e00ff */
[----:B------:R-:W-:Y:S01]  /*2860*/  ISETP.GE.AND P5, PT, R56, UR19, PT ;  /* 0x0000001338007c0c */ /* 0x000fe2000bfa6270 */
[----:B------:R-:W-:Y:S01]  /*2870*/  IMAD.WIDE R40, R57, 0x2, R40 ;  /* 0x0000000239287825 */ /* 0x000fe200078e0228 */
[----:B------:R-:W-:-:S02]  /*2880*/  ISETP.GE.AND P3, PT, R5, UR19, PT ;  /* 0x0000001305007c0c */ /* 0x000fc4000bf66270 */
[----:B------:R-:W-:Y:S01]  /*2890*/  ISETP.GE.AND P0, PT, R6, UR19, PT ;  /* 0x0000001306007c0c */ /* 0x000fe2000bf06270 */
[----:B------:R-:W-:Y:S01]  /*28a0*/  IMAD.WIDE R36, R59, 0x2, R36 ;  /* 0x000000023b247825 */ /* 0x000fe200078e0224 */
[----:B------:R-:W-:-:S03]  /*28b0*/  ISETP.GE.AND P1, PT, R8, UR19, PT ;  /* 0x0000001308007c0c */ /* 0x000fc6000bf26270 */
[----:B------:R-:W-:Y:S02]  /*28c0*/  IMAD.U32 R57, RZ, RZ, UR14 ;  /* 0x0000000eff397e24 */ /* 0x000fe4000f8e00ff */
[----:B------:R-:W-:Y:S02]  /*28d0*/  IMAD.U32 R59, RZ, RZ, UR14 ;  /* 0x0000000eff3b7e24 */ /* 0x000fe4000f8e00ff */
[----:B------:R-:W-:-:S04]  /*28e0*/  IMAD.WIDE R38, R63, 0x2, R38 ;  /* 0x000000023f267825 */ /* 0x000fc800078e0226 */
[----:B------:R-:W-:Y:S01]  /*28f0*/  IMAD.WIDE R34, R61, 0x2, R34 ;  /* 0x000000023d227825 */ /* 0x000fe200078e0222 */
[----:B------:R-:W-:-:S03]  /*2900*/  PRMT R56, RZ, 0x7610, R56 ;  /* 0x00007610ff387816 */ /* 0x000fc60000000038 */
[----:B------:R-:W-:Y:S02]  /*2910*/  IMAD.U32 R61, RZ, RZ, UR14 ;  /* 0x0000000eff3d7e24 */ /* 0x000fe4000f8e00ff */
[----:B------:R-:W-:Y:S01]  /*2920*/  IMAD.U32 R63, RZ, RZ, UR14 ;  /* 0x0000000eff3f7e24 */ /* 0x000fe2000f8e00ff */
[----:B------:R-:W-:Y:S01]  /*2930*/  PRMT R58, RZ, 0x7610, R58 ;  /* 0x00007610ff3a7816 */ /* 0x000fe2000000003a */
[----:B------:R-:W-:Y:S01]  /*2940*/  IMAD.WIDE R68, R57, 0x2, R68 ;  /* 0x0000000239447825 */ /* 0x000fe200078e0244 */
[----:B------:R-:W-:-:S03]  /*2950*/  PRMT R60, RZ, 0x7610, R60 ;  /* 0x00007610ff3c7816 */ /* 0x000fc6000000003c */
[----:B------:R-:W-:-:S04]  /*2960*/  IMAD.WIDE R74, R59, 0x2, R74 ;  /* 0x000000023b4a7825 */ /* 0x000fc800078e024a */
[----:B------:R-:W-:-:S04]  /*2970*/  IMAD.WIDE R20, R57, 0x2, R20 ;  /* 0x0000000239147825 */ /* 0x000fc800078e0214 */
[----:B------:R-:W-:Y:S01]  /*2980*/  IMAD.WIDE R42, R57, 0x2, R42 ;  /* 0x00000002392a7825 */ /* 0x000fe200078e022a */
[----:B------:R-:W-:Y:S01]  /*2990*/  PRMT R57, RZ, 0x7610, R57 ;  /* 0x00007610ff397816 */ /* 0x000fe20000000039 */
[----:B------:R-:W5:Y:S02]  /*29a0*/  @!P1 LDG.E.U16 R60, desc[UR30][R20.64] ;  /* 0x0000001e143c9981 */ /* 0x000f64000c1e1500 */
[----:B------:R-:W-:Y:S01]  /*29b0*/  IMAD.WIDE R44, R59, 0x2, R44 ;  /* 0x000000023b2c7825 */ /* 0x000fe200078e022c */
[----:B------:R-:W-:-:S03]  /*29c0*/  PRMT R59, RZ, 0x7610, R59 ;  /* 0x00007610ff3b7816 */ /* 0x000fc6000000003b */
[----:B------:R-:W-:Y:S01]  /*29d0*/  IMAD.WIDE R32, R61, 0x2, R32 ;  /* 0x000000023d207825 */ /* 0x000fe200078e0220 */
[----:B------:R-:W5:Y:S03]  /*29e0*/  @!P3 LDG.E.U16 R58, desc[UR30][R44.64] ;  /* 0x0000001e2c3ab981 */ /* 0x000f66000c1e1500 */
[----:B------:R-:W-:Y:S01]  /*29f0*/  IMAD.WIDE R30, R63, 0x2, R30 ;  /* 0x000000023f1e7825 */ /* 0x000fe200078e021e */
[----:B------:R-:W5:Y:S01]  /*2a00*/  @!P5 LDG.E.U16 R57, desc[UR30][R32.64] ;  /* 0x0000001e2039d981 */ /* 0x000f62000c1e1500 */
[----:B------:R-:W-:Y:S02]  /*2a10*/  ISETP.GE.AND P5, PT, R14, UR19, PT ;  /* 0x000000130e007c0c */ /* 0x000fe4000bfa6270 */
[----:B------:R-:W-:Y:S01]  /*2a20*/  ISETP.GE.AND P3, PT, R11, UR19, PT ;  /* 0x000000130b007c0c */ /* 0x000fe2000bf66270 */
[----:B------:R-:W5:Y:S01]  /*2a30*/  @!P4 LDG.E.U16 R56, desc[UR30][R30.64] ;  /* 0x0000001e1e38c981 */ /* 0x000f62000c1e1500 */
[----:B------:R-:W-:-:S02]  /*2a40*/  ISETP.GE.AND P4, PT, R9, UR19, PT ;  /* 0x0000001309007c0c */ /* 0x000fc4000bf86270 */
[----:B------:R-:W-:Y:S01]  /*2a50*/  ISETP.GE.AND P1, PT, R15, UR19, PT ;  /* 0x000000130f007c0c */ /* 0x000fe2000bf26270 */
[----:B------:R-:W5:Y:S01]  /*2a60*/  @!P0 LDG.E.U16 R59, desc[UR30][R42.64] ;  /* 0x0000001e2a3b8981 */ /* 0x000f62000c1e1500 */
[----:B------:R-:W-:Y:S01]  /*2a70*/  ISETP.GE.AND P0, PT, R13, UR19, PT ;  /* 0x000000130d007c0c */ /* 0x000fe2000bf06270 */
[----:B------:R-:W-:Y:S01]  /*2a80*/  IMAD.U32 R62, RZ, RZ, UR14 ;  /* 0x0000000eff3e7e24 */ /* 0x000fe2000f8e00ff */
[----:B------:R-:W-:Y:S01]  /*2a90*/  PRMT R64, RZ, 0x7610, R64 ;  /* 0x00007610ff407816 */ /* 0x000fe20000000040 */
[----:B------:R-:W-:Y:S01]  /*2aa0*/  IMAD.WIDE R76, R61, 0x2, R76 ;  /* 0x000000023d4c7825 */ /* 0x000fe200078e024c */
[----:B------:R-:W-:Y:S02]  /*2ab0*/  PRMT R61, RZ, 0x7610, R61 ;  /* 0x00007610ff3d7816 */ /* 0x000fe4000000003d */
[----:B------:R-:W-:Y:S01]  /*2ac0*/  PRMT R65, RZ, 0x7610, R65 ;  /* 0x00007610ff417816 */ /* 0x000fe20000000041 */
[----:B------:R-:W-:Y:S01]  /*2ad0*/  IMAD.WIDE R22, R63, 0x2, R22 ;  /* 0x000000023f167825 */ /* 0x000fe200078e0216 */
[----:B------:R-:W-:-:S03]  /*2ae0*/  PRMT R63, RZ, 0x7610, R63 ;  /* 0x00007610ff3f7816 */ /* 0x000fc6000000003f */
[----:B------:R-:W-:Y:S01]  /*2af0*/  IMAD.WIDE R24, R62, 0x2, R24 ;  /* 0x000000023e187825 */ /* 0x000fe200078e0218 */
[----:B------:R-:W-:Y:S01]  /*2b00*/  PRMT R62, RZ, 0x7610, R62 ;  /* 0x00007610ff3e7816 */ /* 0x000fe2000000003e */
[----:B------:R-:W5:Y:S04]  /*2b10*/  @!P4 LDG.E.U16 R61, desc[UR30][R22.64] ;  /* 0x0000001e163dc981 */ /* 0x000f68000c1e1500 */
[----:B------:R-:W5:Y:S04]  /*2b20*/  @!P3 LDG.E.U16 R63, desc[UR30][R74.64] ;  /* 0x0000001e4a3fb981 */ /* 0x000f68000c1e1500 */
[----:B------:R-:W5:Y:S04]  /*2b30*/  @!P5 LDG.E.U16 R62, desc[UR30][R24.64] ;  /* 0x0000001e183ed981 */ /* 0x000f68000c1e1500 */
[----:B------:R-:W5:Y:S04]  /*2b40*/  @!P0 LDG.E.U16 R64, desc[UR30][R76.64] ;  /* 0x0000001e4c408981 */ /* 0x000f68000c1e1500 */
[----:B------:R-:W5:Y:S01]  /*2b50*/  @!P1 LDG.E.U16 R65, desc[UR30][R68.64] ;  /* 0x0000001e44419981 */ /* 0x000f62000c1e1500 */
[----:B------:R-:W-:Y:S06]  /*2b60*/  BAR.SYNC.DEFER_BLOCKING 0x0 ;  /* 0x0000000000007b1d */ /* 0x000fec0000010000 */
[----:B--2---:R0:W-:Y:S02]  /*2b70*/  STS.U16 [R16+UR16+0x1000], R50 ;  /* 0x0010003210007988 */ /* 0x0041e40008000410 */
[----:B0-----:R-:W-:-:S04]  /*2b80*/  LOP3.LUT R50, R0, 0x1f, RZ, 0xc0, !PT ;  /* 0x0000001f00327812 */ /* 0x001fc800078ec0ff */
[----:B------:R-:W-:Y:S01]  /*2b90*/  ISETP.GE.AND P0, PT, R50, UR19, PT ;  /* 0x0000001332007c0c */ /* 0x000fe2000bf06270 */
[----:B---3--:R0:W-:Y:S01]  /*2ba0*/  STS.U16 [R16+UR16+0x1400], R51 ;  /* 0x0014003310007988 */ /* 0x0081e20008000410 */
[----:B------:R-:W-:-:S03]  /*2bb0*/  PRMT R50, RZ, 0x7610, R50 ;  /* 0x00007610ff327816 */ /* 0x000fc60000000032 */
[----:B----4-:R1:W-:Y:S04]  /*2bc0*/  STS.U16 [R16+UR16+0x1800], R52 ;  /* 0x0018003410007988 */ /* 0x0103e80008000410 */
[----:B-----5:R2:W-:Y:S01]  /*2bd0*/  STS.U16 [R16+UR16+0x1c00], R53 ;  /* 0x001c003510007988 */ /* 0x0205e20008000410 */
[----:B0-----:R-:W-:-:S03]  /*2be0*/  PRMT R51, RZ, 0x7610, R51 ;  /* 0x00007610ff337816 */ /* 0x001fc60000000033 */
[----:B------:R-:W3:Y:S01]  /*2bf0*/  @!P0 LDG.E.U16 R50, desc[UR30][R34.64] ;  /* 0x0000001e22328981 */ /* 0x000ee2000c1e1500 */
[----:B-1----:R-:W-:-:S03]  /*2c00*/  PRMT R52, RZ, 0x7610, R52 ;  /* 0x00007610ff347816 */ /* 0x002fc60000000034 */
[----:B------:R-:W4:Y:S01]  /*2c10*/  @!P0 LDG.E.U16 R51, desc[UR30][R38.64] ;  /* 0x0000001e26338981 */ /* 0x000f22000c1e1500 */
[----:B--2---:R-:W-:-:S03]  /*2c20*/  PRMT R53, RZ, 0x7610, R53 ;  /* 0x00007610ff357816 */ /* 0x004fc60000000035 */
[----:B------:R-:W2:Y:S04]  /*2c30*/  @!P0 LDG.E.U16 R52, desc[UR30][R36.64] ;  /* 0x0000001e24348981 */ /* 0x000ea8000c1e1500 */
[----:B------:R-:W5:Y:S04]  /*2c40*/  @!P0 LDG.E.U16 R53, desc[UR30][R40.64] ;  /* 0x0000001e28358981 */ /* 0x000f68000c1e1500 */
        /* <DEDUP_REMOVED lines=12> */
[----:B------:R-:W-:-:S04]  /*2d10*/  ULEA UR18, UR5, UR16, 0x3 ;  /* 0x0000001005127291 */ /* 0x000fc8000f8e18ff */
[----:B------:R-:W-:Y:S01]  /*2d20*/  UIADD3 UR18, UPT, UPT, UR18, 0x2800, URZ ;  /* 0x0000280012127890 */ /* 0x000fe2000fffe0ff */
[----:B---3--:R0:W-:Y:S04]  /*2d30*/  STS.U16 [R16+UR16+0x2400], R50 ;  /* 0x0024003210007988 */ /* 0x0081e80008000410 */
[----:B----4-:R0:W-:Y:S04]  /*2d40*/  STS.U16 [R16+UR16+0x2600], R51 ;  /* 0x0026003310007988 */ /* 0x0101e80008000410 */
[----:B--2---:R0:W-:Y:S04]  /*2d50*/  STS.U16 [R17+UR16+0x2500], R52 ;  /* 0x0025003411007988 */ /* 0x0041e80008000410 */
[----:B-----5:R0:W-:Y:S01]  /*2d60*/  STS.U16 [R17+UR16+0x2700], R53 ;  /* 0x0027003511007988 */ /* 0x0201e20008000410 */
[----:B------:R1:W-:Y:S06]  /*2d70*/  MEMBAR.ALL.CTA ;  /* 0x0000000000007992 */ /* 0x0003ec0000008000 */
[----:B-1----:R-:W1:Y:S02]  /*2d80*/  FENCE.VIEW.ASYNC.S ;  /* 0x00000000000073c6 */ /* 0x002e640000000000 */
[----:B-1----:R-:W-:Y:S06]  /*2d90*/  BAR.SYNC.DEFER_BLOCKING 0x0 ;  /* 0x0000000000007b1d */ /* 0x002fec0000010000 */
[----:B------:R-:W-:Y:S05]  /*2da0*/  BRA.U UP1, `(.L_x_9) ;  /* 0x00000001013c7547 */ /* 0x000fea000b800000 */
[----:B------:R-:W-:Y:S01]  /*2db0*/  UMOV UR24, UR8 ;  /* 0x0000000800187c82 */ /* 0x000fe20008000000 */
[----:B------:R-:W-:Y:S01]  /*2dc0*/  UMOV UR25, 0x40004040 ;  /* 0x4000404000197882 */ /* 0x000fe20000000000 */
[----:B------:R-:W-:Y:S01]  /*2dd0*/  UMOV UR26, UR10 ;  /* 0x0000000a001a7c82 */ /* 0x000fe20008000000 */
[----:B------:R-:W-:Y:S01]  /*2de0*/  UMOV UR27, 0x80004020 ;  /* 0x80004020001b7882 */ /* 0x000fe20000000000 */
[----:B------:R-:W-:Y:S01]  /*2df0*/  UMOV UR28, 0x0 ;  /* 0x00000000001c7882 */ /* 0x000fe20000000000 */
[----:B------:R-:W-:Y:S01]  /*2e00*/  UMOV UR29, 0x4048490 ;  /* 0x04048490001d7882 */ /* 0x000fe20000000000 */
[----:B------:R-:W-:Y:S01]  /*2e10*/  UMOV UR6, UR18 ;  /* 0x0000001200067c82 */ /* 0x000fe20008000000 */
[----:B------:R-:W-:Y:S01]  /*2e20*/  UMOV UR7, URZ ;  /* 0x000000ff00077c82 */ /* 0x000fe20008000000 */
[----:B------:R-:W-:Y:S01]  /*2e30*/  UMOV UR34, 0x0 ;  /* 0x0000000000227882 */ /* 0x000fe20000000000 */
[----:B------:R-:W-:Y:S01]  /*2e40*/  UMOV UR35, 0x4048490 ;  /* 0x0404849000237882 */ /* 0x000fe20000000000 */
[----:B------:R1:W-:Y:S01]  /*2e50*/  UTCHMMA gdesc[UR24], gdesc[UR26], tmem[UR17], tmem[UR28], idesc[UR29], UPT ;  /* 0x00ff1c1a180075ea */ /* 0x0003e2000b800011 */
[----:B------:R-:W-:Y:S01]  /*2e60*/  UMOV UR6, UR6 ;  /* 0x0000000600067c82 */ /* 0x000fe20008000000 */
[----:B------:R1:W-:Y:S01]  /*2e70*/  UTCHMMA gdesc[UR20], gdesc[UR22], tmem[UR17], tmem[UR34], idesc[UR35], UPT ;  /* 0x00ff2216140075ea */ /* 0x0003e2000b800011 */
[----:B------:R1:W-:Y:S01]  /*2e80*/  UTCBAR [UR6], URZ ;  /* 0x000000ff060073e9 */ /* 0x0003e200080000ff */
[----:B------:R-:W-:-:S02]  /*2e90*/  NOP ;  /* 0x0000000000007918 */ /* 0x000fc40000000000 */
.L_x_9:
[----:B------:R-:W-:Y:S02]  /*2ea0*/  UIADD3 UR5, UPT, UPT, UR5, 0x1, URZ ;  /* 0x0000000105057890 */ /* 0x000fe4000fffe0ff */
[----:B------:R-:W-:Y:S02]  /*2eb0*/  UIADD3 UR12, UPT, UPT, UR12, -0x1, URZ ;  /* 0xffffffff0c0c7890 */ /* 0x000fe4000fffe0ff */
[----:B------:R-:W-:Y:S02]  /*2ec0*/  UISETP.GT.AND UP2, UPT, UR5, 0x1, UPT ;  /* 0x000000010500788c */ /* 0x000fe4000bf44270 */
[----:B------:R-:W-:Y:S02]  /*2ed0*/  UIADD3 UR19, UPT, UPT, UR19, -0x20, URZ ;  /* 0xffffffe013137890 */ /* 0x000fe4000fffe0ff */
[----:B-1----:R-:W-:Y:S02]  /*2ee0*/  USEL UR6, URZ, 0x1, !UP2 ;  /* 0x00000001ff067887 */ /* 0x002fe4000d000000 */
[----:B------:R-:W-:-:S02]  /*2ef0*/  USEL UR5, UR5, URZ, !UP2 ;  /* 0x000000ff05057287 */ /* 0x000fc4000d000000 */
[----:B------:R-:W-:Y:S02]  /*2f00*/  UISETP.NE.U32.AND UP2, UPT, UR12, URZ, UPT ;  /* 0x000000ff0c00728c */ /* 0x000fe4000bf45070 */
[----:B------:R-:W-:-:S03]  /*2f10*/  ULOP3.LUT UR7, UR4, UR6, URZ, 0x3c, !UPT ;  /* 0x0000000604077292 */ /* 0x000fc6000f8e3cff */
[----:B------:R-:W-:-:S04]  /*2f20*/  UMOV UR6, UR4 ;  /* 0x0000000400067c82 */ /* 0x000fc80008000000 */
[----:B------:R-:W-:Y:S01]  /*2f30*/  UMOV UR4, UR7 ;  /* 0x0000000700047c82 */ /* 0x000fe20008000000 */
[----:B------:R-:W-:Y:S05]  /*2f40*/  BRA.U UP2, `(.L_x_10) ;  /* 0xfffffff502987547 */ /* 0x000fea000b83ffff */
.L_x_7:
[----:B------:R-:W-:-:S09]  /*2f50*/  UISETP.GE.AND UP1, UPT, UR32, 0x20, UPT ;  /* 0x000000202000788c */ /* 0x000fd2000bf26270 */
[----:B------:R-:W-:Y:S05]  /*2f60*/  BRA.U !UP1, `(.L_x_11) ;  /* 0x0000000109107547 */ /* 0x000fea000b800000 */
[----:B------:R-:W-:-:S06]  /*2f70*/  USHF.L.U32 UR6, UR6, 0x1f, URZ ;  /* 0x0000001f06067899 */ /* 0x000fcc00080006ff */
[----:B------:R-:W-:-:S04]  /*2f80*/  IMAD.U32 R4, RZ, RZ, UR6 ;  /* 0x00000006ff047e24 */ /* 0x000fc8000f8e00ff */
[----:B------:R-:W1:Y:S02]  /*2f90*/  SYNCS.PHASECHK.TRANS64.TRYWAIT P0, [UR18], R4 ;  /* 0x00000004ff0075a7 */ /* 0x000e640008001112 */
[----:B-1----:R-:W-:Y:S05]  /*2fa0*/  @!P0 BRA `(.L_x_12) ;  /* 0x0000000800208947 */ /* 0x002fea0003800000 */
.L_x_11:
[----:B------:R-:W-:Y:S01]  /*2fb0*/  BAR.SYNC.DEFER_BLOCKING 0x0 ;  /* 0x0000000000007b1d */ /* 0x000fe20000010000 */
[C---:B------:R-:W-:Y:S01]  /*2fc0*/  IMAD.SHL.U32 R13, R0.reuse, 0x20, RZ ;  /* 0x00000020000d7824 */ /* 0x040fe200078e00ff */
[C---:B0-----:R-:W-:Y:S01]  /*2fd0*/  LOP3.LUT R17, R0.reuse, 0x60, RZ, 0xc0, !PT ;  /* 0x0000006000117812 */ /* 0x041fe200078ec0ff */
[C---:B------:R-:W-:Y:S01]  /*2fe0*/  IMAD.SHL.U32 R14, R0.reuse, 0x10, RZ ;  /* 0x00000010000e7824 */ /* 0x040fe200078e00ff */
[----:B------:R-:W-:Y:S01]  /*2ff0*/  SHF.R.S32.HI R18, RZ, 0x2, R0 ;  /* 0x00000002ff127819 */ /* 0x000fe20000011400 */
[C---:B------:R-:W-:Y:S01]  /*3000*/  IMAD.SHL.U32 R16, R0.reuse, 0x4, RZ ;  /* 0x0000000400107824 */ /* 0x040fe200078e00ff */
[----:B------:R-:W-:Y:S01]  /*3010*/  LOP3.LUT R13, R13, 0x700, RZ, 0xc0, !PT ;  /* 0x000007000d0d7812 */ /* 0x000fe200078ec0ff */
[----:B------:R-:W-:Y:S01]  /*3020*/  IMAD.SHL.U32 R0, R0, 0x40, RZ ;  /* 0x0000004000007824 */ /* 0x000fe200078e00ff */
[----:B------:R-:W-:Y:S01]  /*3030*/  LOP3.LUT R15, R14, 0x30, RZ, 0xc0, !PT ;  /* 0x000000300e0f7812 */ /* 0x000fe200078ec0ff */
[----:B------:R-:W0:Y:S01]  /*3040*/  LDCU.128 UR8, c[0x0][0x390] ;  /* 0x00007200ff0877ac */ /* 0x000e220008000c00 */
[----:B------:R-:W-:Y:S01]  /*3050*/  LOP3.LUT R14, R13, 0x70, R14, 0xf8, !PT ;  /* 0x000000700d0e7812 */ /* 0x000fe200078ef80e */
[----:B------:R-:W-:Y:S01]  /*3060*/  IMAD.SHL.U32 R13, R17, 0x2, RZ ;  /* 0x00000002110d7824 */ /* 0x000fe200078e00ff */
[----:B------:R-:W-:Y:S01]  /*3070*/  LOP3.LUT R16, R15, 0x1c0, R16, 0xf8, !PT ;  /* 0x000001c00f107812 */ /* 0x000fe200078ef810 */
[----:B------:R-:W1:Y:S01]  /*3080*/  LDCU UR4, c[0x0][0x3b4] ;  /* 0x00007680ff0477ac */ /* 0x000e620008000800 */
[----:B------:R-:W-:-:S02]  /*3090*/  SGXT R15, R18, 0x1 ;  /* 0x00000001120f781a */ /* 0x000fc40000000200 */
[----:B------:R-:W-:Y:S01]  /*30a0*/  LOP3.LUT R13, R14, R13, RZ, 0x3c, !PT ;  /* 0x0000000d0e0d7212 */ /* 0x000fe200078e3cff */
[----:B------:R-:W2:Y:S01]  /*30b0*/  LDCU UR5, c[0x0][0x3b8] ;  /* 0x00007700ff0577ac */ /* 0x000ea20008000800 */
[----:B------:R-:W-:Y:S02]  /*30c0*/  LOP3.LUT R15, R16, 0x440, R15, 0x78, !PT ;  /* 0x00000440100f7812 */ /* 0x000fe400078e780f */
[----:B------:R-:W-:Y:S01]  /*30d0*/  LOP3.LUT R0, R0, 0x200, RZ, 0xc0, !PT ;  /* 0x0000020000007812 */ /* 0x000fe200078ec0ff */
[----:B------:R-:W-:Y:S01]  /*30e0*/  VIADD R13, R13, UR16 ;  /* 0x000000100d0d7c36 */ /* 0x000fe20008000000 */
[C-C-:B------:R-:W-:Y:S01]  /*30f0*/  LOP3.LUT R21, R12.reuse, 0xc, R2.reuse, 0xfe, !PT ;  /* 0x0000000c0c157812 */ /* 0x140fe200078efe02 */
[----:B------:R-:W3:Y:S02]  /*3100*/  @!P2 SYNCS.CCTL.IV [UR16+0x2800] ;  /* 0x00280000ff00a9b1 */ /* 0x000ee40008000010 */
[----:B---3--:R-:W-:Y:S01]  /*3110*/  BAR.SYNC.DEFER_BLOCKING 0x0 ;  /* 0x0000000000007b1d */ /* 0x008fe20000010000 */
[----:B------:R-:W-:-:S02]  /*3120*/  LOP3.LUT R22, R12, 0xa, R2, 0xfe, !PT ;  /* 0x0000000a0c167812 */ /* 0x000fc400078efe02 */
[C---:B0-----:R-:W-:Y:S02]  /*3130*/  ISETP.GE.AND P0, PT, R3.reuse, UR10, PT ;  /* 0x0000000a03007c0c */ /* 0x041fe4000bf06270 */
[----:B------:R-:W-:Y:S01]  /*3140*/  LOP3.LUT R20, R12, 0xe, R2, 0xfe, !PT ;  /* 0x0000000e0c147812 */ /* 0x000fe200078efe02 */
[----:B-1----:R-:W-:Y:S01]  /*3150*/  IMAD R3, R3, UR4, RZ ;  /* 0x0000000403037c24 */ /* 0x002fe2000f8e02ff */
[----:B------:R-:W-:Y:S01]  /*3160*/  LDTM.16dp32bit_t0_t15.x8 R4, tmem[UR13] ;  /* 0x0000000d000479ee */ /* 0x000fe20008980000 */
[----:B------:R-:W0:Y:S01]  /*3170*/  LDTM.16dp32bit_t16_t31.x8 R4, tmem[UR13+0x8] ;  /* 0x0000080d000479ee */ /* 0x000e2200089a0000 */
[----:B------:R-:W1:Y:S01]  /*3180*/  @!P2 SYNCS.CCTL.IV [UR16+0x2808] ;  /* 0x00280800ff00a9b1 */ /* 0x000e620008000010 */
[----:B------:R-:W-:Y:S01]  /*3190*/  NOP ;  /* 0x0000000000007918 */ /* 0x000fe20000000000 */
[----:B0-----:R-:W-:Y:S02]  /*31a0*/  F2FP.BF16.F32.PACK_AB R16, R6, R4 ;  /* 0x000000040610723e */ /* 0x001fe400000010ff */
[----:B------:R-:W-:-:S02]  /*31b0*/  F2FP.BF16.F32.PACK_AB R17, R7, R5 ;  /* 0x000000050711723e */ /* 0x000fc400000010ff */
[----:B------:R-:W-:Y:S02]  /*31c0*/  F2FP.BF16.F32.PACK_AB R18, R10, R8 ;  /* 0x000000080a12723e */ /* 0x000fe400000010ff */
[----:B------:R-:W-:Y:S02]  /*31d0*/  F2FP.BF16.F32.PACK_AB R19, R11, R9 ;  /* 0x000000090b13723e */ /* 0x000fe400000010ff */
[----:B------:R-:W-:Y:S02]  /*31e0*/  IADD3 R4, PT, PT, R15, UR16, R0 ;  /* 0x000000100f047c10 */ /* 0x000fe4000fffe000 */
[C---:B------:R-:W-:Y:S01]  /*31f0*/  LOP3.LUT R0, R12.reuse, R2, RZ, 0xfc, !PT ;  /* 0x000000020c007212 */ /* 0x040fe200078efcff */
[----:B-1----:R0:W-:Y:S01]  /*3200*/  STSM.16.M88.4 [R13], R16 ;  /* 0x000000100d007844 */ /* 0x0021e20000000200 */
[--C-:B------:R-:W-:Y:S01]  /*3210*/  LOP3.LUT R11, R12, 0x2, R2.reuse, 0xfe, !PT ;  /* 0x000000020c0b7812 */ /* 0x100fe200078efe02 */
[----:B------:R-:W-:Y:S01]  /*3220*/  BAR.SYNC.DEFER_BLOCKING 0x0 ;  /* 0x0000000000007b1d */ /* 0x000fe20000010000 */
[C---:B------:R-:W-:Y:S01]  /*3230*/  ISETP.LT.AND P1, PT, R0.reuse, UR11, !P0 ;  /* 0x0000000b00007c0c */ /* 0x040fe2000c721270 */
[----:B--2---:R-:W-:Y:S01]  /*3240*/  IMAD R0, R0, UR5, RZ ;  /* 0x0000000500007c24 */ /* 0x004fe2000f8e02ff */
[C---:B------:R-:W-:Y:S01]  /*3250*/  ISETP.LT.AND P4, PT, R11.reuse, UR11, !P0 ;  /* 0x0000000b0b007c0c */ /* 0x040fe2000c781270 */
[----:B------:R-:W-:Y:S01]  /*3260*/  IMAD R11, R11, UR5, RZ ;  /* 0x000000050b0b7c24 */ /* 0x000fe2000f8e02ff */
[----:B------:R-:W-:-:S02]  /*3270*/  LOP3.LUT R15, R12, 0x8, R2, 0xfe, !PT ;  /* 0x000000080c0f7812 */ /* 0x000fc400078efe02 */
[----:B0-----:R-:W-:Y:S01]  /*3280*/  LEA R18, P2, R3, UR8, 0x1 ;  /* 0x0000000803127c11 */ /* 0x001fe2000f8408ff */
[----:B------:R-:W-:Y:S01]  /*3290*/  IMAD R17, R21, UR5, RZ ;  /* 0x0000000515117c24 */ /* 0x000fe2000f8e02ff */
[----:B------:R-:W-:Y:S01]  /*32a0*/  LOP3.LUT R13, R12, 0x6, R2, 0xfe, !PT ;  /* 0x000000060c0d7812 */ /* 0x000fe200078efe02 */
[----:B------:R-:W-:Y:S01]  /*32b0*/  IMAD R16, R22, UR5, RZ ;  /* 0x0000000516107c24 */ /* 0x000fe2000f8e02ff */
[----:B------:R-:W-:Y:S02]  /*32c0*/  LEA.HI.X.SX32 R19, R3, UR9, 0x1, P2 ;  /* 0x0000000903137c11 */ /* 0x000fe400090f0eff */
[CC--:B------:R-:W-:Y:S02]  /*32d0*/  LEA R8, P2, R0.reuse, R18.reuse, 0x1 ;  /* 0x0000001200087211 */ /* 0x0c0fe400078408ff */
[C---:B------:R-:W-:Y:S02]  /*32e0*/  LEA R10, P3, R11.reuse, R18, 0x1 ;  /* 0x000000120b0a7211 */ /* 0x040fe400078608ff */
[-C--:B------:R-:W-:Y:S01]  /*32f0*/  LEA.HI.X.SX32 R9, R0, R19.reuse, 0x1, P2 ;  /* 0x0000001300097211 */ /* 0x080fe200010f0eff */
[----:B------:R-:W0:Y:S01]  /*3300*/  LDSM.16.M88.4 R4, [R4] ;  /* 0x000000000404783b */ /* 0x000e220000000200 */
[----:B------:R-:W-:-:S02]  /*3310*/  LEA.HI.X.SX32 R11, R11, R19, 0x1, P3 ;  /* 0x000000130b0b7211 */ /* 0x000fc400018f0eff */
[----:B------:R-:W-:Y:S02]  /*3320*/  LOP3.LUT R0, R12, 0x4, R2, 0xfe, !PT ;  /* 0x000000040c007812 */ /* 0x000fe400078efe02 */
[C---:B------:R-:W-:Y:S01]  /*3330*/  ISETP.LT.AND P3, PT, R15.reuse, UR11, !P0 ;  /* 0x0000000b0f007c0c */ /* 0x040fe2000c761270 */
[----:B------:R-:W-:Y:S01]  /*3340*/  IMAD R15, R15, UR5, RZ ;  /* 0x000000050f0f7c24 */ /* 0x000fe2000f8e02ff */
[C---:B------:R-:W-:Y:S01]  /*3350*/  ISETP.LT.AND P5, PT, R0.reuse, UR11, !P0 ;  /* 0x0000000b00007c0c */ /* 0x040fe2000c7a1270 */
[----:B------:R-:W-:-:S05]  /*3360*/  IMAD R0, R0, UR5, RZ ;  /* 0x0000000500007c24 */ /* 0x000fca000f8e02ff */
[----:B------:R-:W-:Y:S02]  /*3370*/  LEA R2, P6, R0, R18, 0x1 ;  /* 0x0000001200027211 */ /* 0x000fe400078c08ff */
[----:B0-----:R-:W-:Y:S01]  /*3380*/  PRMT R3, R4, 0x7632, R3 ;  /* 0x0000763204037816 */ /* 0x001fe20000000003 */
[----:B------:R0:W-:Y:S04]  /*3390*/  @P1 STG.E.U16 desc[UR30][R8.64], R4 ;  /* 0x0000000408001986 */ /* 0x0001e8000c10151e */
[----:B------:R1:W-:Y:S01]  /*33a0*/  @P4 STG.E.U16 desc[UR30][R10.64], R3 ;  /* 0x000000030a004986 */ /* 0x0003e2000c10151e */
[C---:B------:R-:W-:Y:S01]  /*33b0*/  ISETP.LT.AND P4, PT, R13.reuse, UR11, !P0 ;  /* 0x0000000b0d007c0c */ /* 0x040fe2000c781270 */
[----:B------:R-:W-:-:S05]  /*33c0*/  IMAD R13, R13, UR5, RZ ;  /* 0x000000050d0d7c24 */ /* 0x000fca000f8e02ff */
[-C--:B0-----:R-:W-:Y:S01]  /*33d0*/  LEA R8, P1, R13, R18.reuse, 0x1 ;  /* 0x000000120d087211 */ /* 0x081fe200078208ff */
[----:B------:R-:W-:Y:S01]  /*33e0*/  IMAD R4, R20, UR5, RZ ;  /* 0x0000000514047c24 */ /* 0x000fe2000f8e02ff */
[-C--:B-1----:R-:W-:Y:S02]  /*33f0*/  LEA R10, P2, R15, R18.reuse, 0x1 ;  /* 0x000000120f0a7211 */ /* 0x082fe400078408ff */
[-C--:B------:R-:W-:Y:S02]  /*3400*/  LEA.HI.X.SX32 R9, R13, R19.reuse, 0x1, P1 ;  /* 0x000000130d097211 */ /* 0x080fe400008f0eff */
[----:B------:R-:W-:Y:S02]  /*3410*/  LEA R14, P1, R17, R18, 0x1 ;  /* 0x00000012110e7211 */ /* 0x000fe400078208ff */
[-C--:B------:R-:W-:Y:S02]  /*3420*/  LEA.HI.X.SX32 R3, R0, R19.reuse, 0x1, P6 ;  /* 0x0000001300037211 */ /* 0x080fe400030f0eff */
[----:B------:R-:W-:-:S02]  /*3430*/  LEA.HI.X.SX32 R11, R15, R19, 0x1, P2 ;  /* 0x000000130f0b7211 */ /* 0x000fc400010f0eff */
[----:B------:R-:W-:Y:S01]  /*3440*/  LEA R12, P6, R16, R18, 0x1 ;  /* 0x00000012100c7211 */ /* 0x000fe200078c08ff */
[----:B------:R0:W-:Y:S01]  /*3450*/  @P5 STG.E.U16 desc[UR30][R2.64], R5 ;  /* 0x0000000502005986 */ /* 0x0001e2000c10151e */
[----:B------:R-:W-:Y:S02]  /*3460*/  ISETP.LT.AND P2, PT, R22, UR11, !P0 ;  /* 0x0000000b16007c0c */ /* 0x000fe4000c741270 */
[-C--:B------:R-:W-:Y:S02]  /*3470*/  LEA.HI.X.SX32 R15, R17, R19.reuse, 0x1, P1 ;  /* 0x00000013110f7211 */ /* 0x080fe400008f0eff */
[----:B------:R-:W-:Y:S02]  /*3480*/  ISETP.LT.AND P1, PT, R21, UR11, !P0 ;  /* 0x0000000b15007c0c */ /* 0x000fe4000c721270 */
[----:B------:R-:W-:Y:S02]  /*3490*/  ISETP.LT.AND P0, PT, R20, UR11, !P0 ;  /* 0x0000000b14007c0c */ /* 0x000fe4000c701270 */
[----:B------:R-:W-:-:S02]  /*34a0*/  LEA.HI.X.SX32 R13, R16, R19, 0x1, P6 ;  /* 0x00000013100d7211 */ /* 0x000fc400030f0eff */
[----:B------:R-:W-:Y:S02]  /*34b0*/  LEA R16, P6, R4, R18, 0x1 ;  /* 0x0000001204107211 */ /* 0x000fe400078c08ff */
[----:B------:R-:W-:Y:S02]  /*34c0*/  PRMT R0, R5, 0x7632, R0 ;  /* 0x0000763205007816 */ /* 0x000fe40000000000 */
[----:B0-----:R-:W-:Y:S02]  /*34d0*/  PRMT R3, R6, 0x7632, R3 ;  /* 0x0000763206037816 */ /* 0x001fe40000000003 */
[----:B------:R-:W-:Y:S01]  /*34e0*/  LEA.HI.X.SX32 R17, R4, R19, 0x1, P6 ;  /* 0x0000001304117211 */ /* 0x000fe200030f0eff */
[----:B------:R0:W-:Y:S01]  /*34f0*/  @P4 STG.E.U16 desc[UR30][R8.64], R0 ;  /* 0x0000000008004986 */ /* 0x0001e2000c10151e */
[----:B------:R-:W-:-:S03]  /*3500*/  PRMT R4, R7, 0x7632, R4 ;  /* 0x0000763207047816 */ /* 0x000fc60000000004 */
[----:B------:R0:W-:Y:S04]  /*3510*/  @P3 STG.E.U16 desc[UR30][R10.64], R6 ;  /* 0x000000060a003986 */ /* 0x0001e8000c10151e */
[----:B------:R0:W-:Y:S04]  /*3520*/  @P2 STG.E.U16 desc[UR30][R12.64], R3 ;  /* 0x000000030c002986 */ /* 0x0001e8000c10151e */
[----:B------:R0:W-:Y:S04]  /*3530*/  @P1 STG.E.U16 desc[UR30][R14.64], R7 ;  /* 0x000000070e001986 */ /* 0x0001e8000c10151e */
[----:B------:R0:W-:Y:S01]  /*3540*/  @P0 STG.E.U16 desc[UR30][R16.64], R4 ;  /* 0x0000000410000986 */ /* 0x0001e2000c10151e */
[----:B------:R-:W-:Y:S06]  /*3550*/  BAR.SYNC.DEFER_BLOCKING 0x0 ;  /* 0x0000000000007b1d */ /* 0x000fec0000010000 */
[----:B------:R-:W-:Y:S05]  /*3560*/  BRA.U UP0, `(.L_x_13) ;  /* 0x00000001009c7547 */ /* 0x000fea000b800000 */
[----:B------:R-:W1:Y:S01]  /*3570*/  S2UR UR5, SR_CgaCtaId ;  /* 0x00000000000579c3 */ /* 0x000e620000008800 */
[----:B------:R-:W-:Y:S01]  /*3580*/  NOP ;  /* 0x0000000000007918 */ /* 0x000fe20000000000 */
[----:B------:R-:W-:Y:S01]  /*3590*/  UMOV UR4, 0x50 ;  /* 0x0000005000047882 */ /* 0x000fe20000000000 */
[----:B0-----:R-:W-:Y:S02]  /*35a0*/  IMAD.U32 R0, RZ, RZ, UR17 ;  /* 0x00000011ff007e24 */ /* 0x001fe4000f8e00ff */
[----:B------:R-:W-:-:S03]  /*35b0*/  IMAD.MOV.U32 R3, RZ, RZ, 0x1 ;  /* 0x00000001ff037424 */ /* 0x000fc600078e00ff */
[----:B------:R-:W-:-:S04]  /*35c0*/  LOP3.LUT R0, R0, 0xffff, RZ, 0xc0, !PT ;  /* 0x0000ffff00007812 */ /* 0x000fc800078ec0ff */
[----:B------:R-:W-:-:S05]  /*35d0*/  SHF.R.U32.HI R0, RZ, 0x5, R0 ;  /* 0x00000005ff007819 */ /* 0x000fca0000011600 */
[----:B------:R-:W-:Y:S01]  /*35e0*/  VIADD R2, R0, 0x10 ;  /* 0x0000001000027836 */ /* 0x000fe20000000000 */
[----:B------:R-:W-:Y:S01]  /*35f0*/  SHF.L.U32 R0, R3, R0, RZ ;  /* 0x0000000003007219 */ /* 0x000fe200000006ff */
[----:B-1----:R-:W-:-:S03]  /*3600*/  ULEA UR6, UR5, UR4, 0x18 ;  /* 0x0000000405067291 */ /* 0x002fc6000f8ec0ff */
[----:B------:R-:W-:-:S04]  /*3610*/  SHF.L.U32 R3, R3, R2, RZ ;  /* 0x0000000203037219 */ /* 0x000fc800000006ff */
[----:B------:R-:W-:Y:S02]  /*3620*/  LOP3.LUT R0, R3, R0, RZ, 0xfc, !PT ;  /* 0x0000000003007212 */ /* 0x000fe400078efcff */
[----:B------:R-:W0:Y:S02]  /*3630*/  LDS R5, [UR6] ;  /* 0x00000006ff057984 */ /* 0x000e240008000800 */
[C---:B------:R-:W-:Y:S02]  /*3640*/  LOP3.LUT R2, R0.reuse, 0xffff, RZ, 0xc0, !PT ;  /* 0x0000ffff00027812 */ /* 0x040fe400078ec0ff */
[----:B0-----:R-:W-:-:S04]  /*3650*/  LOP3.LUT R3, R0, 0xffff, R5, 0x80, !PT ;  /* 0x0000ffff00037812 */ /* 0x001fc800078e8005 */
[----:B------:R-:W-:-:S13]  /*3660*/  ISETP.NE.AND P0, PT, R3, R2, PT ;  /* 0x000000020300720c */ /* 0x000fda0003f05270 */
[----:B------:R-:W-:Y:S05]  /*3670*/  @P0 BRA `(.L_x_14) ;  /* 0x0000000000500947 */ /* 0x000fea0003800000 */
[----:B------:R-:W-:Y:S02]  /*3680*/  SHF.R.U32.HI R5, RZ, 0x10, R5 ;  /* 0x00000010ff057819 */ /* 0x000fe40000011605 */
[----:B------:R-:W-:-:S04]  /*3690*/  SHF.R.U32.HI R2, RZ, 0x10, R0 ;  /* 0x00000010ff027819 */ /* 0x000fc80000011600 */
[----:B------:R-:W-:-:S04]  /*36a0*/  LOP3.LUT R5, R5, R2, RZ, 0xc0, !PT ;  /* 0x0000000205057212 */ /* 0x000fc800078ec0ff */
[----:B------:R-:W-:-:S13]  /*36b0*/  ISETP.NE.AND P0, PT, R5, R2, PT ;  /* 0x000000020500720c */ /* 0x000fda0003f05270 */
[----:B------:R-:W-:Y:S05]  /*36c0*/  @P0 BRA `(.L_x_15) ;  /* 0x0000000000300947 */ /* 0x000fea0003800000 */
[----:B------:R-:W-:Y:S01]  /*36d0*/  R2UR UR4, R0 ;  /* 0x00000000000472ca */ /* 0x000fe200000e0000 */
[----:B------:R-:W-:Y:S01]  /*36e0*/  VOTEU.ANY UR5, UPT, PT ;  /* 0x0000000000057886 */ /* 0x000fe200038e0100 */
[----:B------:R-:W0:Y:S01]  /*36f0*/  S2R R0, SR_LANEID ;  /* 0x0000000000007919 */ /* 0x000e220000000000 */
[----:B------:R-:W-:-:S10]  /*3700*/  UFLO.U32 UR5, UR5 ;  /* 0x00000005000572bd */ /* 0x000fd400080e0000 */
[----:B------:R-:W-:-:S06]  /*3710*/  ULOP3.LUT UR4, URZ, UR4, URZ, 0x33, !UPT ;  /* 0x00000004ff047292 */ /* 0x000fcc000f8e33ff */
[----:B------:R-:W-:-:S04]  /*3720*/  IMAD.U32 R2, RZ, RZ, UR4 ;  /* 0x00000004ff027e24 */ /* 0x000fc8000f8e00ff */
[----:B------:R-:W1:Y:S02]  /*3730*/  REDUX UR7, R2 ;  /* 0x00000000020773c4 */ /* 0x000e640000000000 */
[----:B------:R2:W-:Y:S01]  /*3740*/  UTCATOMSWS.AND URZ, UR4 ;  /* 0x0000000400ff79e3 */ /* 0x0005e20008000000 */
[----:B0-----:R-:W-:Y:S01]  /*3750*/  ISETP.EQ.U32.AND P0, PT, R0, UR5, PT ;  /* 0x0000000500007c0c */ /* 0x001fe2000bf02070 */
[----:B-1----:R-:W-:-:S12]  /*3760*/  IMAD.U32 R0, RZ, RZ, UR7 ;  /* 0x00000007ff007e24 */ /* 0x002fd8000f8e00ff */
[----:B------:R2:W-:Y:S01]  /*3770*/  @P0 ATOMS.AND RZ, [UR6], R0 ;  /* 0x00000000ffff098c */ /* 0x0005e2000a800006 */
[----:B------:R-:W-:Y:S05]  /*3780*/  BRA `(.L_x_13) ;  /* 0x0000000000147947 */ /* 0x000fea0003800000 */
.L_x_15:
[----:B------:R-:W-:-:S07]  /*3790*/  MOV R2, 0x37b0 ;  /* 0x000037b000027802 */ /* 0x000fce0000000f00 */
[----:B------:R-:W-:Y:S05]  /*37a0*/  CALL.REL.NOINC `($__internal_0_$__cuda_sm10x_tcgen05_guardrail_trap_col_being_dealloced_not_returned_by_alloc) ;  /* 0x00000000002c7944 */ /* 0x000fea0003c00000 */
[----:B------:R-:W-:Y:S05]  /*37b0*/  BRA `(.L_x_13) ;  /* 0x0000000000087947 */ /* 0x000fea0003800000 */
.L_x_14:
[----:B------:R-:W-:-:S07]  /*37c0*/  MOV R2, 0x37e0 ;  /* 0x000037e000027802 */ /* 0x000fce0000000f00 */
[----:B------:R-:W-:Y:S05]  /*37d0*/  CALL.REL.NOINC `($__internal_2_$__cuda_sm10x_tcgen05_guardrail_trap_unallocated_columns_being_dealloced) ;  /* 0x0000000000387944 */ /* 0x000fea0003c00000 */
.L_x_13:
[----:B------:R-:W-:Y:S01]  /*37e0*/  NOP ;  /* 0x0000000000007918 */ /* 0x000fe20000000000 */
[----:B--2---:R-:W-:Y:S05]  /*37f0*/  EXIT ;  /* 0x000000000000794d */ /* 0x004fea0003800000 */
.L_x_8:
[----:B------:R-:W0:Y:S02]  /*3800*/  SYNCS.PHASECHK.TRANS64.TRYWAIT P5, [UR18], R52 ;  /* 0x00000034ff0075a7 */ /* 0x000e2400080a1112 */
[----:B0-----:R-:W-:Y:S05]  /*3810*/  @!P5 BRA `(.L_x_8) ;  /* 0xfffffffc00f8d947 */ /* 0x001fea000383ffff */
[----:B------:R-:W-:Y:S05]  /*3820*/  BRA `(.L_x_16) ;  /* 0xffffffec00a07947 */ /* 0x000fea000383ffff */
.L_x_12:
[----:B------:R-:W1:Y:S02]  /*3830*/  SYNCS.PHASECHK.TRANS64.TRYWAIT P0, [UR18], R4 ;  /* 0x00000004ff0075a7 */ /* 0x000e640008001112 */
[----:B-1----:R-:W-:Y:S05]  /*3840*/  @!P0 BRA `(.L_x_12) ;  /* 0xfffffffc00f88947 */ /* 0x002fea000383ffff */
[----:B------:R-:W-:Y:S05]  /*3850*/  BRA `(.L_x_11) ;  /* 0xfffffff400d47947 */ /* 0x000fea000383ffff */
        .weak           $__internal_0_$__cuda_sm10x_tcgen05_guardrail_trap_col_being_dealloced_not_returned_by_alloc
        .type           $__internal_0_$__cuda_sm10x_tcgen05_guardrail_trap_col_being_dealloced_not_returned_by_alloc,@function
        .size           $__internal_0_$__cuda_sm10x_tcgen05_guardrail_trap_col_being_dealloced_not_returned_by_alloc,($__internal_1_$__cuda_sm10x_tcgen05_guardrail_trap_phase_invalid_during_alloc - $__internal_0_$__cuda_sm10x_tcgen05_guardrail_trap_col_being_dealloced_not_returned_by_alloc)
$__internal_0_$__cuda_sm10x_tcgen05_guardrail_trap_col_being_dealloced_not_returned_by_alloc:
[----:B------:R-:W-:Y:S05]  /*3860*/  BPT.TRAP 0x1 ;  /* 0x000000040000795c */ /* 0x000fea0000300000 */
[----:B------:R-:W-:-:S04]  /*3870*/  IMAD.MOV.U32 R3, RZ, RZ, 0x0 ;  /* 0x00000000ff037424 */ /* 0x000fc800078e00ff */
[----:B------:R-:W-:Y:S05]  /*3880*/  RET.REL.NODEC R2 `(matmul_kernel) ;  /* 0xffffffc402dc7950 */ /* 0x000fea0003c3ffff */
        .weak           $__internal_1_$__cuda_sm10x_tcgen05_guardrail_trap_phase_invalid_during_alloc
        .type           $__internal_1_$__cuda_sm10x_tcgen05_guardrail_trap_phase_invalid_during_alloc,@function
        .size           $__internal_1_$__cuda_sm10x_tcgen05_guardrail_trap_phase_invalid_during_alloc,($__internal_2_$__cuda_sm10x_tcgen05_guardrail_trap_unallocated_columns_being_dealloced - $__internal_1_$__cuda_sm10x_tcgen05_guardrail_trap_phase_invalid_during_alloc)
$__internal_1_$__cuda_sm10x_tcgen05_guardrail_trap_phase_invalid_during_alloc:
[----:B------:R-:W-:Y:S05]  /*3890*/  BPT.TRAP 0x1 ;  /* 0x000000040000795c */ /* 0x000fea0000300000 */
[----:B------:R-:W-:-:S04]  /*38a0*/  IMAD.MOV.U32 R3, RZ, RZ, 0x0 ;  /* 0x00000000ff037424 */ /* 0x000fc800078e00ff */
[----:B------:R-:W-:Y:S05]  /*38b0*/  RET.REL.NODEC R2 `(matmul_kernel) ;  /* 0xffffffc402d07950 */ /* 0x000fea0003c3ffff */
        .weak           $__internal_2_$__cuda_sm10x_tcgen05_guardrail_trap_unallocated_columns_being_dealloced
        .type           $__internal_2_$__cuda_sm10x_tcgen05_guardrail_trap_unallocated_columns_being_dealloced,@function
        .size           $__internal_2_$__cuda_sm10x_tcgen05_guardrail_trap_unallocated_columns_being_dealloced,(.L_x_20 - $__internal_2_$__cuda_sm10x_tcgen05_guardrail_trap_unallocated_columns_being_dealloced)
$__internal_2_$__cuda_sm10x_tcgen05_guardrail_trap_unallocated_columns_being_dealloced:
[----:B------:R-:W-:Y:S05]  /*38c0*/  BPT.TRAP 0x1 ;  /* 0x000000040000795c */ /* 0x000fea0000300000 */
[----:B------:R-:W-:-:S04]  /*38d0*/  IMAD.MOV.U32 R3, RZ, RZ, 0x0 ;  /* 0x00000000ff037424 */ /* 0x000fc800078e00ff */
[----:B------:R-:W-:Y:S05]  /*38e0*/  RET.REL.NODEC R2 `(matmul_kernel) ;  /* 0xffffffc402c47950 */ /* 0x000fea0003c3ffff */
.L_x_17:
[----:B------:R-:W-:-:S00]  /*38f0*/  BRA `(.L_x_17) ;  /* 0xfffffffc00fc7947 */ /* 0x000fc0000383ffff */
[----:B------:R-:W-:-:S00]  /*3900*/  NOP ;  /* 0x0000000000007918 */ /* 0x000fc00000000000 */
[----:B------:R-:W-:-:S00]  /*3910*/  NOP ;  /* 0x0000000000007918 */ /* 0x000fc00000000000 */
[----:B------:R-:W-:-:S00]  /*3920*/  NOP ;  /* 0x0000000000007918 */ /* 0x000fc00000000000 */
[----:B------:R-:W-:-:S00]  /*3930*/  NOP ;  /* 0x0000000000007918 */ /* 0x000fc00000000000 */
[----:B------:R-:W-:-:S00]  /*3940*/  NOP ;  /* 0x0000000000007918 */ /* 0x000fc00000000000 */
[----:B------:R-:W-:-:S00]  /*3950*/  NOP ;  /* 0x0000000000007918 */ /* 0x000fc00000000000 */
[----:B------:R-:W-:-:S00]  /*3960*/  NOP ;  /* 0x0000000000007918 */ /* 0x000fc00000000000 */
[----:B------:R-:W-:-:S00]  /*3970*/  NOP ;  /* 0x0000000000007918 */ /* 0x000fc00000000000 */
.L_x_20:


//--------------------- .nv.shared.matmul_kernel  --------------------------
	.section	.nv.shared.matmul_kernel,"aw",@nobits
	.sectionflags	@""
	.align	16
	.zero		1024


//--------------------- .nv.shared.reserved.0     --------------------------
	.section	.nv.shared.reserved.0,"aw",@nobits
	.align	8
	.weak		__nv_reservedSMEM_offset_0_alias
	.size		__nv_reservedSMEM_offset_0_alias, 0, 64
	.other		__nv_reservedSMEM_offset_0_alias,@"STO_CUDA_RESERVED_SHARED STV_DEFAULT"
__nv_reservedSMEM_offset_0_alias:
	.zero		0
.nv.shared.reserved.0:
	.zero		64
	.weak		__nv_reservedSMEM_allocation_phase
	.type		__nv_reservedSMEM_allocation_phase,@object
	.size		__nv_reservedSMEM_allocation_phase,(.L_0 - __nv_reservedSMEM_allocation_phase)
__nv_reservedSMEM_allocation_phase:
	.zero		1
.L_0:
	.zero		7
	.weak		__nv_reservedSMEM_devtool_atexit_pc
	.type		__nv_reservedSMEM_devtool_atexit_pc,@object
	.size		__nv_reservedSMEM_devtool_atexit_pc,(__nv_reservedSMEM_allocation_mask - __nv_reservedSMEM_devtool_atexit_pc)
__nv_reservedSMEM_devtool_atexit_pc:
	.zero		8
	.weak		__nv_reservedSMEM_allocation_mask
	.type		__nv_reservedSMEM_allocation_mask,@object
	.size		__nv_reservedSMEM_allocation_mask,(.L_2 - __nv_reservedSMEM_allocation_mask)
__nv_reservedSMEM_allocation_mask:
	.zero		4
.L_2:


//--------------------- .nv.constant0.matmul_kernel --------------------------
	.section	.nv.constant0.matmul_kernel,"a",@progbits
	.sectionflags	@""
	.align	4
.nv.constant0.matmul_kernel:
	.zero		976


//--------------------- SYMBOLS --------------------------

	.type		.nv.reservedSmem.offset0,@object
	.size		.nv.reservedSmem.offset0,0x4
	.type		.nv.reservedSmem.cap,@object
	.size		.nv.reservedSmem.cap,0x4
